//
// Generated by NVIDIA NVVM Compiler
//
// Compiler Build ID: CL-36424714
// Cuda compilation tools, release 13.0, V13.0.88
// Based on NVVM 20.0.0
//

.version 9.0
.target sm_100
.address_size 64

	// .globl	_Z12clear_fieldsPiPdS_S_S0_S0_S0_ii

.visible .entry _Z12clear_fieldsPiPdS_S_S0_S0_S0_ii(
	.param .u64 .ptr .align 1 _Z12clear_fieldsPiPdS_S_S0_S0_S0_ii_param_0,
	.param .u64 .ptr .align 1 _Z12clear_fieldsPiPdS_S_S0_S0_S0_ii_param_1,
	.param .u64 .ptr .align 1 _Z12clear_fieldsPiPdS_S_S0_S0_S0_ii_param_2,
	.param .u64 .ptr .align 1 _Z12clear_fieldsPiPdS_S_S0_S0_S0_ii_param_3,
	.param .u64 .ptr .align 1 _Z12clear_fieldsPiPdS_S_S0_S0_S0_ii_param_4,
	.param .u64 .ptr .align 1 _Z12clear_fieldsPiPdS_S_S0_S0_S0_ii_param_5,
	.param .u64 .ptr .align 1 _Z12clear_fieldsPiPdS_S_S0_S0_S0_ii_param_6,
	.param .u32 _Z12clear_fieldsPiPdS_S_S0_S0_S0_ii_param_7,
	.param .u32 _Z12clear_fieldsPiPdS_S_S0_S0_S0_ii_param_8
)
{
	.reg .pred 	%p<11>;
	.reg .b32 	%r<39>;
	.reg .b64 	%rd<49>;

	ld.param.u64 	%rd5, [_Z12clear_fieldsPiPdS_S_S0_S0_S0_ii_param_0];
	ld.param.u64 	%rd6, [_Z12clear_fieldsPiPdS_S_S0_S0_S0_ii_param_1];
	ld.param.u64 	%rd10, [_Z12clear_fieldsPiPdS_S_S0_S0_S0_ii_param_2];
	ld.param.u64 	%rd7, [_Z12clear_fieldsPiPdS_S_S0_S0_S0_ii_param_3];
	ld.param.u64 	%rd11, [_Z12clear_fieldsPiPdS_S_S0_S0_S0_ii_param_4];
	ld.param.u64 	%rd8, [_Z12clear_fieldsPiPdS_S_S0_S0_S0_ii_param_5];
	ld.param.u64 	%rd9, [_Z12clear_fieldsPiPdS_S_S0_S0_S0_ii_param_6];
	ld.param.u32 	%r16, [_Z12clear_fieldsPiPdS_S_S0_S0_S0_ii_param_7];
	ld.param.u32 	%r17, [_Z12clear_fieldsPiPdS_S_S0_S0_S0_ii_param_8];
	cvta.to.global.u64 	%rd1, %rd11;
	cvta.to.global.u64 	%rd2, %rd10;
	mov.u32 	%r18, %tid.x;
	mov.u32 	%r19, %ctaid.x;
	mov.u32 	%r20, %ntid.x;
	mad.lo.s32 	%r1, %r19, %r20, %r18;
	setp.ge.s32 	%p1, %r1, %r17;
	@%p1 bra 	$L__BB0_14;
	cvta.to.global.u64 	%rd12, %rd5;
	cvta.to.global.u64 	%rd13, %rd6;
	mul.wide.s32 	%rd14, %r1, 4;
	add.s64 	%rd15, %rd12, %rd14;
	mov.b32 	%r21, 0;
	st.global.u32 	[%rd15], %r21;
	mul.wide.s32 	%rd16, %r1, 8;
	add.s64 	%rd17, %rd13, %rd16;
	mov.b64 	%rd18, 0;
	st.global.u64 	[%rd17], %rd18;
	setp.lt.s32 	%p2, %r16, 1;
	@%p2 bra 	$L__BB0_13;
	mul.lo.s32 	%r2, %r16, %r1;
	and.b32  	%r3, %r16, 7;
	setp.lt.u32 	%p3, %r16, 8;
	mov.b32 	%r37, 0;
	@%p3 bra 	$L__BB0_5;
	and.b32  	%r37, %r16, 2147483640;
	neg.s32 	%r35, %r37;
	add.s64 	%rd3, %rd2, 16;
	add.s64 	%rd4, %rd1, 32;
	mov.u32 	%r34, %r2;
$L__BB0_4:
	.pragma "nounroll";
	mul.wide.s32 	%rd19, %r34, 4;
	add.s64 	%rd20, %rd3, %rd19;
	mul.wide.s32 	%rd21, %r34, 8;
	add.s64 	%rd22, %rd4, %rd21;
	mov.b32 	%r23, 0;
	st.global.u32 	[%rd20+-16], %r23;
	mov.b64 	%rd23, 0;
	st.global.u64 	[%rd22+-32], %rd23;
	st.global.u32 	[%rd20+-12], %r23;
	st.global.u64 	[%rd22+-24], %rd23;
	st.global.u32 	[%rd20+-8], %r23;
	st.global.u64 	[%rd22+-16], %rd23;
	st.global.u32 	[%rd20+-4], %r23;
	st.global.u64 	[%rd22+-8], %rd23;
	st.global.u32 	[%rd20], %r23;
	st.global.u64 	[%rd22], %rd23;
	st.global.u32 	[%rd20+4], %r23;
	st.global.u64 	[%rd22+8], %rd23;
	st.global.u32 	[%rd20+8], %r23;
	st.global.u64 	[%rd22+16], %rd23;
	st.global.u32 	[%rd20+12], %r23;
	st.global.u64 	[%rd22+24], %rd23;
	add.s32 	%r35, %r35, 8;
	add.s32 	%r34, %r34, 8;
	setp.ne.s32 	%p4, %r35, 0;
	@%p4 bra 	$L__BB0_4;
$L__BB0_5:
	setp.eq.s32 	%p5, %r3, 0;
	@%p5 bra 	$L__BB0_13;
	and.b32  	%r11, %r16, 3;
	setp.lt.u32 	%p6, %r3, 4;
	@%p6 bra 	$L__BB0_8;
	add.s32 	%r24, %r37, %r2;
	mul.wide.s32 	%rd24, %r24, 4;
	add.s64 	%rd25, %rd2, %rd24;
	mov.b32 	%r25, 0;
	st.global.u32 	[%rd25], %r25;
	mul.wide.s32 	%rd26, %r24, 8;
	add.s64 	%rd27, %rd1, %rd26;
	mov.b64 	%rd28, 0;
	st.global.u64 	[%rd27], %rd28;
	st.global.u32 	[%rd25+4], %r25;
	st.global.u64 	[%rd27+8], %rd28;
	st.global.u32 	[%rd25+8], %r25;
	st.global.u64 	[%rd27+16], %rd28;
	st.global.u32 	[%rd25+12], %r25;
	st.global.u64 	[%rd27+24], %rd28;
	add.s32 	%r37, %r37, 4;
$L__BB0_8:
	setp.eq.s32 	%p7, %r11, 0;
	@%p7 bra 	$L__BB0_13;
	setp.eq.s32 	%p8, %r11, 1;
	@%p8 bra 	$L__BB0_11;
	add.s32 	%r26, %r37, %r2;
	mul.wide.s32 	%rd29, %r26, 4;
	add.s64 	%rd30, %rd2, %rd29;
	mov.b32 	%r27, 0;
	st.global.u32 	[%rd30], %r27;
	mul.wide.s32 	%rd31, %r26, 8;
	add.s64 	%rd32, %rd1, %rd31;
	mov.b64 	%rd33, 0;
	st.global.u64 	[%rd32], %rd33;
	st.global.u32 	[%rd30+4], %r27;
	st.global.u64 	[%rd32+8], %rd33;
	add.s32 	%r37, %r37, 2;
$L__BB0_11:
	and.b32  	%r28, %r16, 1;
	setp.eq.b32 	%p9, %r28, 1;
	not.pred 	%p10, %p9;
	@%p10 bra 	$L__BB0_13;
	add.s32 	%r29, %r37, %r2;
	mul.wide.s32 	%rd34, %r29, 4;
	add.s64 	%rd35, %rd2, %rd34;
	mov.b32 	%r30, 0;
	st.global.u32 	[%rd35], %r30;
	mul.wide.s32 	%rd36, %r29, 8;
	add.s64 	%rd37, %rd1, %rd36;
	mov.b64 	%rd38, 0;
	st.global.u64 	[%rd37], %rd38;
$L__BB0_13:
	shl.b32 	%r31, %r1, 1;
	cvta.to.global.u64 	%rd39, %rd7;
	mul.wide.s32 	%rd40, %r31, 4;
	add.s64 	%rd41, %rd39, %rd40;
	mov.b32 	%r32, 0;
	st.global.u32 	[%rd41+4], %r32;
	st.global.u32 	[%rd41], %r32;
	cvta.to.global.u64 	%rd42, %rd8;
	mul.wide.s32 	%rd43, %r31, 8;
	add.s64 	%rd44, %rd42, %rd43;
	mov.b64 	%rd45, 0;
	st.global.u64 	[%rd44+8], %rd45;
	st.global.u64 	[%rd44], %rd45;
	mul.lo.s32 	%r33, %r1, 3;
	cvta.to.global.u64 	%rd46, %rd9;
	mul.wide.s32 	%rd47, %r33, 8;
	add.s64 	%rd48, %rd46, %rd47;
	st.global.u64 	[%rd48+16], %rd45;
	st.global.u64 	[%rd48+8], %rd45;
	st.global.u64 	[%rd48], %rd45;
$L__BB0_14:
	ret;

}
	// .globl	_Z12sum_by_labelPdPiS0_S0_S0_Pyiiii
.visible .entry _Z12sum_by_labelPdPiS0_S0_S0_Pyiiii(
	.param .u64 .ptr .align 1 _Z12sum_by_labelPdPiS0_S0_S0_Pyiiii_param_0,
	.param .u64 .ptr .align 1 _Z12sum_by_labelPdPiS0_S0_S0_Pyiiii_param_1,
	.param .u64 .ptr .align 1 _Z12sum_by_labelPdPiS0_S0_S0_Pyiiii_param_2,
	.param .u64 .ptr .align 1 _Z12sum_by_labelPdPiS0_S0_S0_Pyiiii_param_3,
	.param .u64 .ptr .align 1 _Z12sum_by_labelPdPiS0_S0_S0_Pyiiii_param_4,
	.param .u64 .ptr .align 1 _Z12sum_by_labelPdPiS0_S0_S0_Pyiiii_param_5,
	.param .u32 _Z12sum_by_labelPdPiS0_S0_S0_Pyiiii_param_6,
	.param .u32 _Z12sum_by_labelPdPiS0_S0_S0_Pyiiii_param_7,
	.param .u32 _Z12sum_by_labelPdPiS0_S0_S0_Pyiiii_param_8,
	.param .u32 _Z12sum_by_labelPdPiS0_S0_S0_Pyiiii_param_9
)
{
	.reg .pred 	%p<11>;
	.reg .b32 	%r<119>;
	.reg .b64 	%rd<45>;
	.reg .b64 	%fd<30>;

	ld.param.u64 	%rd7, [_Z12sum_by_labelPdPiS0_S0_S0_Pyiiii_param_0];
	ld.param.u64 	%rd3, [_Z12sum_by_labelPdPiS0_S0_S0_Pyiiii_param_1];
	ld.param.u64 	%rd4, [_Z12sum_by_labelPdPiS0_S0_S0_Pyiiii_param_2];
	ld.param.u64 	%rd8, [_Z12sum_by_labelPdPiS0_S0_S0_Pyiiii_param_3];
	ld.param.u32 	%r30, [_Z12sum_by_labelPdPiS0_S0_S0_Pyiiii_param_6];
	ld.param.u32 	%r31, [_Z12sum_by_labelPdPiS0_S0_S0_Pyiiii_param_8];
	ld.param.u32 	%r32, [_Z12sum_by_labelPdPiS0_S0_S0_Pyiiii_param_9];
	cvta.to.global.u64 	%rd1, %rd8;
	cvta.to.global.u64 	%rd2, %rd7;
	mov.u32 	%r33, %tid.x;
	mov.u32 	%r34, %ctaid.x;
	mov.u32 	%r35, %ntid.x;
	mad.lo.s32 	%r1, %r34, %r35, %r33;
	setp.ge.s32 	%p1, %r1, %r32;
	@%p1 bra 	$L__BB1_15;
	cvta.to.global.u64 	%rd9, %rd3;
	cvta.to.global.u64 	%rd10, %rd4;
	mul.wide.s32 	%rd11, %r1, 4;
	add.s64 	%rd12, %rd9, %rd11;
	ld.global.u32 	%r2, [%rd12];
	mul.wide.s32 	%rd13, %r2, 4;
	add.s64 	%rd14, %rd10, %rd13;
	atom.global.add.u32 	%r36, [%rd14], 1;
	setp.lt.s32 	%p2, %r31, 1;
	@%p2 bra 	$L__BB1_14;
	mul.lo.s32 	%r3, %r2, %r31;
	mul.lo.s32 	%r4, %r31, %r1;
	and.b32  	%r5, %r31, 15;
	setp.lt.u32 	%p3, %r31, 16;
	mov.b32 	%r114, 0;
	@%p3 bra 	$L__BB1_5;
	and.b32  	%r114, %r31, 2147483632;
	neg.s32 	%r112, %r114;
	mov.u32 	%r110, %r4;
	mov.u32 	%r111, %r3;
$L__BB1_4:
	.pragma "nounroll";
	mul.wide.s32 	%rd15, %r111, 4;
	add.s64 	%rd16, %rd1, %rd15;
	mul.wide.s32 	%rd17, %r110, 8;
	add.s64 	%rd18, %rd2, %rd17;
	ld.global.f64 	%fd1, [%rd18];
	cvt.rzi.s32.f64 	%r38, %fd1;
	atom.global.add.u32 	%r39, [%rd16], %r38;
	ld.global.f64 	%fd2, [%rd18+8];
	cvt.rzi.s32.f64 	%r40, %fd2;
	atom.global.add.u32 	%r41, [%rd16+4], %r40;
	ld.global.f64 	%fd3, [%rd18+16];
	cvt.rzi.s32.f64 	%r42, %fd3;
	atom.global.add.u32 	%r43, [%rd16+8], %r42;
	ld.global.f64 	%fd4, [%rd18+24];
	cvt.rzi.s32.f64 	%r44, %fd4;
	atom.global.add.u32 	%r45, [%rd16+12], %r44;
	ld.global.f64 	%fd5, [%rd18+32];
	cvt.rzi.s32.f64 	%r46, %fd5;
	atom.global.add.u32 	%r47, [%rd16+16], %r46;
	ld.global.f64 	%fd6, [%rd18+40];
	cvt.rzi.s32.f64 	%r48, %fd6;
	atom.global.add.u32 	%r49, [%rd16+20], %r48;
	ld.global.f64 	%fd7, [%rd18+48];
	cvt.rzi.s32.f64 	%r50, %fd7;
	atom.global.add.u32 	%r51, [%rd16+24], %r50;
	ld.global.f64 	%fd8, [%rd18+56];
	cvt.rzi.s32.f64 	%r52, %fd8;
	atom.global.add.u32 	%r53, [%rd16+28], %r52;
	ld.global.f64 	%fd9, [%rd18+64];
	cvt.rzi.s32.f64 	%r54, %fd9;
	atom.global.add.u32 	%r55, [%rd16+32], %r54;
	ld.global.f64 	%fd10, [%rd18+72];
	cvt.rzi.s32.f64 	%r56, %fd10;
	atom.global.add.u32 	%r57, [%rd16+36], %r56;
	ld.global.f64 	%fd11, [%rd18+80];
	cvt.rzi.s32.f64 	%r58, %fd11;
	atom.global.add.u32 	%r59, [%rd16+40], %r58;
	ld.global.f64 	%fd12, [%rd18+88];
	cvt.rzi.s32.f64 	%r60, %fd12;
	atom.global.add.u32 	%r61, [%rd16+44], %r60;
	ld.global.f64 	%fd13, [%rd18+96];
	cvt.rzi.s32.f64 	%r62, %fd13;
	atom.global.add.u32 	%r63, [%rd16+48], %r62;
	ld.global.f64 	%fd14, [%rd18+104];
	cvt.rzi.s32.f64 	%r64, %fd14;
	atom.global.add.u32 	%r65, [%rd16+52], %r64;
	ld.global.f64 	%fd15, [%rd18+112];
	cvt.rzi.s32.f64 	%r66, %fd15;
	atom.global.add.u32 	%r67, [%rd16+56], %r66;
	ld.global.f64 	%fd16, [%rd18+120];
	cvt.rzi.s32.f64 	%r68, %fd16;
	atom.global.add.u32 	%r69, [%rd16+60], %r68;
	add.s32 	%r112, %r112, 16;
	add.s32 	%r111, %r111, 16;
	add.s32 	%r110, %r110, 16;
	setp.ne.s32 	%p4, %r112, 0;
	@%p4 bra 	$L__BB1_4;
$L__BB1_5:
	setp.eq.s32 	%p5, %r5, 0;
	@%p5 bra 	$L__BB1_14;
	and.b32  	%r15, %r31, 7;
	setp.lt.u32 	%p6, %r5, 8;
	@%p6 bra 	$L__BB1_8;
	add.s32 	%r70, %r114, %r3;
	mul.wide.s32 	%rd19, %r70, 4;
	add.s64 	%rd20, %rd1, %rd19;
	add.s32 	%r71, %r114, %r4;
	mul.wide.s32 	%rd21, %r71, 8;
	add.s64 	%rd22, %rd2, %rd21;
	ld.global.f64 	%fd17, [%rd22];
	cvt.rzi.s32.f64 	%r72, %fd17;
	atom.global.add.u32 	%r73, [%rd20], %r72;
	ld.global.f64 	%fd18, [%rd22+8];
	cvt.rzi.s32.f64 	%r74, %fd18;
	atom.global.add.u32 	%r75, [%rd20+4], %r74;
	ld.global.f64 	%fd19, [%rd22+16];
	cvt.rzi.s32.f64 	%r76, %fd19;
	atom.global.add.u32 	%r77, [%rd20+8], %r76;
	ld.global.f64 	%fd20, [%rd22+24];
	cvt.rzi.s32.f64 	%r78, %fd20;
	atom.global.add.u32 	%r79, [%rd20+12], %r78;
	ld.global.f64 	%fd21, [%rd22+32];
	cvt.rzi.s32.f64 	%r80, %fd21;
	atom.global.add.u32 	%r81, [%rd20+16], %r80;
	ld.global.f64 	%fd22, [%rd22+40];
	cvt.rzi.s32.f64 	%r82, %fd22;
	atom.global.add.u32 	%r83, [%rd20+20], %r82;
	ld.global.f64 	%fd23, [%rd22+48];
	cvt.rzi.s32.f64 	%r84, %fd23;
	atom.global.add.u32 	%r85, [%rd20+24], %r84;
	ld.global.f64 	%fd24, [%rd22+56];
	cvt.rzi.s32.f64 	%r86, %fd24;
	atom.global.add.u32 	%r87, [%rd20+28], %r86;
	add.s32 	%r114, %r114, 8;
$L__BB1_8:
	setp.eq.s32 	%p7, %r15, 0;
	@%p7 bra 	$L__BB1_14;
	and.b32  	%r18, %r31, 3;
	setp.lt.u32 	%p8, %r15, 4;
	@%p8 bra 	$L__BB1_11;
	add.s32 	%r88, %r114, %r3;
	mul.wide.s32 	%rd23, %r88, 4;
	add.s64 	%rd24, %rd1, %rd23;
	add.s32 	%r89, %r114, %r4;
	mul.wide.s32 	%rd25, %r89, 8;
	add.s64 	%rd26, %rd2, %rd25;
	ld.global.f64 	%fd25, [%rd26];
	cvt.rzi.s32.f64 	%r90, %fd25;
	atom.global.add.u32 	%r91, [%rd24], %r90;
	ld.global.f64 	%fd26, [%rd26+8];
	cvt.rzi.s32.f64 	%r92, %fd26;
	atom.global.add.u32 	%r93, [%rd24+4], %r92;
	ld.global.f64 	%fd27, [%rd26+16];
	cvt.rzi.s32.f64 	%r94, %fd27;
	atom.global.add.u32 	%r95, [%rd24+8], %r94;
	ld.global.f64 	%fd28, [%rd26+24];
	cvt.rzi.s32.f64 	%r96, %fd28;
	atom.global.add.u32 	%r97, [%rd24+12], %r96;
	add.s32 	%r114, %r114, 4;
$L__BB1_11:
	setp.eq.s32 	%p9, %r18, 0;
	@%p9 bra 	$L__BB1_14;
	add.s32 	%r118, %r114, %r4;
	add.s32 	%r117, %r114, %r3;
	neg.s32 	%r116, %r18;
$L__BB1_13:
	.pragma "nounroll";
	mul.wide.s32 	%rd27, %r118, 8;
	add.s64 	%rd28, %rd2, %rd27;
	mul.wide.s32 	%rd29, %r117, 4;
	add.s64 	%rd30, %rd1, %rd29;
	ld.global.f64 	%fd29, [%rd28];
	cvt.rzi.s32.f64 	%r98, %fd29;
	atom.global.add.u32 	%r99, [%rd30], %r98;
	add.s32 	%r118, %r118, 1;
	add.s32 	%r117, %r117, 1;
	add.s32 	%r116, %r116, 1;
	setp.ne.s32 	%p10, %r116, 0;
	@%p10 bra 	$L__BB1_13;
$L__BB1_14:
	ld.param.u64 	%rd44, [_Z12sum_by_labelPdPiS0_S0_S0_Pyiiii_param_5];
	ld.param.u64 	%rd43, [_Z12sum_by_labelPdPiS0_S0_S0_Pyiiii_param_4];
	div.s32 	%r100, %r1, %r30;
	mul.lo.s32 	%r101, %r100, %r30;
	sub.s32 	%r102, %r1, %r101;
	mul.lo.s32 	%r103, %r102, %r102;
	mul.lo.s32 	%r104, %r100, %r102;
	mul.lo.s32 	%r105, %r100, %r100;
	shl.b32 	%r106, %r2, 1;
	cvta.to.global.u64 	%rd31, %rd43;
	mul.wide.s32 	%rd32, %r106, 4;
	add.s64 	%rd33, %rd31, %rd32;
	atom.global.add.u32 	%r107, [%rd33], %r102;
	atom.global.add.u32 	%r108, [%rd33+4], %r100;
	mul.lo.s32 	%r109, %r2, 3;
	cvta.to.global.u64 	%rd34, %rd44;
	mul.wide.s32 	%rd35, %r109, 8;
	add.s64 	%rd36, %rd34, %rd35;
	cvt.u64.u32 	%rd37, %r103;
	atom.global.add.u64 	%rd38, [%rd36], %rd37;
	cvt.s64.s32 	%rd39, %r104;
	atom.global.add.u64 	%rd40, [%rd36+8], %rd39;
	cvt.u64.u32 	%rd41, %r105;
	atom.global.add.u64 	%rd42, [%rd36+16], %rd41;
$L__BB1_15:
	ret;

}
	// .globl	_Z22calculate_mu_and_sigmaPiPdS_S_S0_S0_PyS0_S0_S0_S0_iii
.visible .entry _Z22calculate_mu_and_sigmaPiPdS_S_S0_S0_PyS0_S0_S0_S0_iii(
	.param .u64 .ptr .align 1 _Z22calculate_mu_and_sigmaPiPdS_S_S0_S0_PyS0_S0_S0_S0_iii_param_0,
	.param .u64 .ptr .align 1 _Z22calculate_mu_and_sigmaPiPdS_S_S0_S0_PyS0_S0_S0_S0_iii_param_1,
	.param .u64 .ptr .align 1 _Z22calculate_mu_and_sigmaPiPdS_S_S0_S0_PyS0_S0_S0_S0_iii_param_2,
	.param .u64 .ptr .align 1 _Z22calculate_mu_and_sigmaPiPdS_S_S0_S0_PyS0_S0_S0_S0_iii_param_3,
	.param .u64 .ptr .align 1 _Z22calculate_mu_and_sigmaPiPdS_S_S0_S0_PyS0_S0_S0_S0_iii_param_4,
	.param .u64 .ptr .align 1 _Z22calculate_mu_and_sigmaPiPdS_S_S0_S0_PyS0_S0_S0_S0_iii_param_5,
	.param .u64 .ptr .align 1 _Z22calculate_mu_and_sigmaPiPdS_S_S0_S0_PyS0_S0_S0_S0_iii_param_6,
	.param .u64 .ptr .align 1 _Z22calculate_mu_and_sigmaPiPdS_S_S0_S0_PyS0_S0_S0_S0_iii_param_7,
	.param .u64 .ptr .align 1 _Z22calculate_mu_and_sigmaPiPdS_S_S0_S0_PyS0_S0_S0_S0_iii_param_8,
	.param .u64 .ptr .align 1 _Z22calculate_mu_and_sigmaPiPdS_S_S0_S0_PyS0_S0_S0_S0_iii_param_9,
	.param .u64 .ptr .align 1 _Z22calculate_mu_and_sigmaPiPdS_S_S0_S0_PyS0_S0_S0_S0_iii_param_10,
	.param .u32 _Z22calculate_mu_and_sigmaPiPdS_S_S0_S0_PyS0_S0_S0_S0_iii_param_11,
	.param .u32 _Z22calculate_mu_and_sigmaPiPdS_S_S0_S0_PyS0_S0_S0_S0_iii_param_12,
	.param .u32 _Z22calculate_mu_and_sigmaPiPdS_S_S0_S0_PyS0_S0_S0_S0_iii_param_13
)
{
	.reg .pred 	%p<23>;
	.reg .b32 	%r<111>;
	.reg .b64 	%rd<59>;
	.reg .b64 	%fd<177>;

	ld.param.u64 	%rd4, [_Z22calculate_mu_and_sigmaPiPdS_S_S0_S0_PyS0_S0_S0_S0_iii_param_0];
	ld.param.u64 	%rd5, [_Z22calculate_mu_and_sigmaPiPdS_S_S0_S0_PyS0_S0_S0_S0_iii_param_1];
	ld.param.u64 	%rd13, [_Z22calculate_mu_and_sigmaPiPdS_S_S0_S0_PyS0_S0_S0_S0_iii_param_2];
	ld.param.u64 	%rd6, [_Z22calculate_mu_and_sigmaPiPdS_S_S0_S0_PyS0_S0_S0_S0_iii_param_3];
	ld.param.u64 	%rd14, [_Z22calculate_mu_and_sigmaPiPdS_S_S0_S0_PyS0_S0_S0_S0_iii_param_4];
	ld.param.u64 	%rd7, [_Z22calculate_mu_and_sigmaPiPdS_S_S0_S0_PyS0_S0_S0_S0_iii_param_5];
	ld.param.u64 	%rd8, [_Z22calculate_mu_and_sigmaPiPdS_S_S0_S0_PyS0_S0_S0_S0_iii_param_6];
	ld.param.u64 	%rd9, [_Z22calculate_mu_and_sigmaPiPdS_S_S0_S0_PyS0_S0_S0_S0_iii_param_7];
	ld.param.u64 	%rd10, [_Z22calculate_mu_and_sigmaPiPdS_S_S0_S0_PyS0_S0_S0_S0_iii_param_8];
	ld.param.u64 	%rd11, [_Z22calculate_mu_and_sigmaPiPdS_S_S0_S0_PyS0_S0_S0_S0_iii_param_9];
	ld.param.u64 	%rd12, [_Z22calculate_mu_and_sigmaPiPdS_S_S0_S0_PyS0_S0_S0_S0_iii_param_10];
	ld.param.u32 	%r39, [_Z22calculate_mu_and_sigmaPiPdS_S_S0_S0_PyS0_S0_S0_S0_iii_param_11];
	ld.param.u32 	%r40, [_Z22calculate_mu_and_sigmaPiPdS_S_S0_S0_PyS0_S0_S0_S0_iii_param_12];
	ld.param.u32 	%r41, [_Z22calculate_mu_and_sigmaPiPdS_S_S0_S0_PyS0_S0_S0_S0_iii_param_13];
	cvta.to.global.u64 	%rd1, %rd14;
	cvta.to.global.u64 	%rd2, %rd13;
	mov.u32 	%r42, %tid.x;
	mov.u32 	%r43, %ctaid.x;
	mov.u32 	%r44, %ntid.x;
	mad.lo.s32 	%r1, %r43, %r44, %r42;
	setp.ge.s32 	%p1, %r1, %r41;
	@%p1 bra 	$L__BB2_33;
	cvta.to.global.u64 	%rd15, %rd4;
	mul.wide.s32 	%rd16, %r1, 4;
	add.s64 	%rd3, %rd15, %rd16;
	ld.global.u32 	%r2, [%rd3];
	cvt.rn.f64.s32 	%fd1, %r2;
	setp.lt.s32 	%p2, %r2, 1;
	mov.f64 	%fd166, 0d0000000000000000;
	mov.f64 	%fd167, %fd166;
	@%p2 bra 	$L__BB2_21;
	{
	.reg .b32 %temp; 
	mov.b64 	{%temp, %r98}, %fd1;
	}
	{
	.reg .b32 %temp; 
	mov.b64 	{%r99, %temp}, %fd1;
	}
	setp.gt.s32 	%p3, %r98, 1048575;
	mov.b32 	%r100, -1023;
	mov.f64 	%fd163, %fd1;
	@%p3 bra 	$L__BB2_4;
	mul.f64 	%fd163, %fd1, 0d4350000000000000;
	{
	.reg .b32 %temp; 
	mov.b64 	{%temp, %r98}, %fd163;
	}
	{
	.reg .b32 %temp; 
	mov.b64 	{%r99, %temp}, %fd163;
	}
	mov.b32 	%r100, -1077;
$L__BB2_4:
	add.s32 	%r47, %r98, -1;
	setp.gt.u32 	%p4, %r47, 2146435070;
	@%p4 bra 	$L__BB2_8;
	shr.u32 	%r50, %r98, 20;
	add.s32 	%r101, %r100, %r50;
	and.b32  	%r51, %r98, 1048575;
	or.b32  	%r52, %r51, 1072693248;
	mov.b64 	%fd164, {%r99, %r52};
	setp.lt.u32 	%p6, %r52, 1073127583;
	@%p6 bra 	$L__BB2_7;
	{
	.reg .b32 %temp; 
	mov.b64 	{%r53, %temp}, %fd164;
	}
	{
	.reg .b32 %temp; 
	mov.b64 	{%temp, %r54}, %fd164;
	}
	add.s32 	%r55, %r54, -1048576;
	mov.b64 	%fd164, {%r53, %r55};
	add.s32 	%r101, %r101, 1;
$L__BB2_7:
	add.f64 	%fd41, %fd164, 0dBFF0000000000000;
	add.f64 	%fd42, %fd164, 0d3FF0000000000000;
	rcp.approx.ftz.f64 	%fd43, %fd42;
	neg.f64 	%fd44, %fd42;
	fma.rn.f64 	%fd45, %fd44, %fd43, 0d3FF0000000000000;
	fma.rn.f64 	%fd46, %fd45, %fd45, %fd45;
	fma.rn.f64 	%fd47, %fd46, %fd43, %fd43;
	mul.f64 	%fd48, %fd41, %fd47;
	fma.rn.f64 	%fd49, %fd41, %fd47, %fd48;
	mul.f64 	%fd50, %fd49, %fd49;
	fma.rn.f64 	%fd51, %fd50, 0d3EB1380B3AE80F1E, 0d3ED0EE258B7A8B04;
	fma.rn.f64 	%fd52, %fd51, %fd50, 0d3EF3B2669F02676F;
	fma.rn.f64 	%fd53, %fd52, %fd50, 0d3F1745CBA9AB0956;
	fma.rn.f64 	%fd54, %fd53, %fd50, 0d3F3C71C72D1B5154;
	fma.rn.f64 	%fd55, %fd54, %fd50, 0d3F624924923BE72D;
	fma.rn.f64 	%fd56, %fd55, %fd50, 0d3F8999999999A3C4;
	fma.rn.f64 	%fd57, %fd56, %fd50, 0d3FB5555555555554;
	sub.f64 	%fd58, %fd41, %fd49;
	add.f64 	%fd59, %fd58, %fd58;
	neg.f64 	%fd60, %fd49;
	fma.rn.f64 	%fd61, %fd60, %fd41, %fd59;
	mul.f64 	%fd62, %fd47, %fd61;
	mul.f64 	%fd63, %fd50, %fd57;
	fma.rn.f64 	%fd64, %fd63, %fd49, %fd62;
	xor.b32  	%r56, %r101, -2147483648;
	mov.b32 	%r57, 1127219200;
	mov.b64 	%fd65, {%r56, %r57};
	mov.b32 	%r58, -2147483648;
	mov.b64 	%fd66, {%r58, %r57};
	sub.f64 	%fd67, %fd65, %fd66;
	fma.rn.f64 	%fd68, %fd67, 0d3FE62E42FEFA39EF, %fd49;
	fma.rn.f64 	%fd69, %fd67, 0dBFE62E42FEFA39EF, %fd68;
	sub.f64 	%fd70, %fd69, %fd49;
	sub.f64 	%fd71, %fd64, %fd70;
	fma.rn.f64 	%fd72, %fd67, 0d3C7ABC9E3B39803F, %fd71;
	add.f64 	%fd165, %fd68, %fd72;
	bra.uni 	$L__BB2_9;
$L__BB2_8:
	fma.rn.f64 	%fd40, %fd163, 0d7FF0000000000000, 0d7FF0000000000000;
	{
	.reg .b32 %temp; 
	mov.b64 	{%temp, %r48}, %fd163;
	}
	and.b32  	%r49, %r48, 2147483647;
	setp.eq.s32 	%p5, %r49, 0;
	selp.f64 	%fd165, 0dFFF0000000000000, %fd40, %p5;
$L__BB2_9:
	cvta.to.global.u64 	%rd17, %rd5;
	mul.wide.s32 	%rd18, %r1, 8;
	add.s64 	%rd19, %rd17, %rd18;
	st.global.f64 	[%rd19], %fd165;
	shl.b32 	%r59, %r1, 1;
	cvta.to.global.u64 	%rd20, %rd6;
	mul.wide.s32 	%rd21, %r59, 4;
	add.s64 	%rd22, %rd20, %rd21;
	ld.global.u32 	%r60, [%rd22];
	cvt.rn.f64.s32 	%fd73, %r60;
	div.rn.f64 	%fd166, %fd73, %fd1;
	ld.global.u32 	%r61, [%rd22+4];
	cvt.rn.f64.s32 	%fd74, %r61;
	div.rn.f64 	%fd167, %fd74, %fd1;
	cvta.to.global.u64 	%rd23, %rd7;
	mul.wide.s32 	%rd24, %r59, 8;
	add.s64 	%rd25, %rd23, %rd24;
	st.global.f64 	[%rd25], %fd166;
	st.global.f64 	[%rd25+8], %fd167;
	setp.lt.s32 	%p7, %r40, 1;
	@%p7 bra 	$L__BB2_21;
	mul.lo.s32 	%r13, %r40, %r1;
	and.b32  	%r14, %r40, 7;
	setp.lt.u32 	%p8, %r40, 8;
	mov.b32 	%r105, 0;
	@%p8 bra 	$L__BB2_13;
	and.b32  	%r105, %r40, 2147483640;
	neg.s32 	%r103, %r105;
	mov.u32 	%r102, %r13;
$L__BB2_12:
	.pragma "nounroll";
	mul.wide.s32 	%rd26, %r102, 4;
	add.s64 	%rd27, %rd2, %rd26;
	mul.wide.s32 	%rd28, %r102, 8;
	add.s64 	%rd29, %rd1, %rd28;
	ld.global.u32 	%r63, [%rd27];
	cvt.rn.f64.s32 	%fd75, %r63;
	div.rn.f64 	%fd76, %fd75, %fd1;
	st.global.f64 	[%rd29], %fd76;
	ld.global.u32 	%r64, [%rd27+4];
	cvt.rn.f64.s32 	%fd77, %r64;
	div.rn.f64 	%fd78, %fd77, %fd1;
	st.global.f64 	[%rd29+8], %fd78;
	ld.global.u32 	%r65, [%rd27+8];
	cvt.rn.f64.s32 	%fd79, %r65;
	div.rn.f64 	%fd80, %fd79, %fd1;
	st.global.f64 	[%rd29+16], %fd80;
	ld.global.u32 	%r66, [%rd27+12];
	cvt.rn.f64.s32 	%fd81, %r66;
	div.rn.f64 	%fd82, %fd81, %fd1;
	st.global.f64 	[%rd29+24], %fd82;
	ld.global.u32 	%r67, [%rd27+16];
	cvt.rn.f64.s32 	%fd83, %r67;
	div.rn.f64 	%fd84, %fd83, %fd1;
	st.global.f64 	[%rd29+32], %fd84;
	ld.global.u32 	%r68, [%rd27+20];
	cvt.rn.f64.s32 	%fd85, %r68;
	div.rn.f64 	%fd86, %fd85, %fd1;
	st.global.f64 	[%rd29+40], %fd86;
	ld.global.u32 	%r69, [%rd27+24];
	cvt.rn.f64.s32 	%fd87, %r69;
	div.rn.f64 	%fd88, %fd87, %fd1;
	st.global.f64 	[%rd29+48], %fd88;
	ld.global.u32 	%r70, [%rd27+28];
	cvt.rn.f64.s32 	%fd89, %r70;
	div.rn.f64 	%fd90, %fd89, %fd1;
	st.global.f64 	[%rd29+56], %fd90;
	add.s32 	%r103, %r103, 8;
	add.s32 	%r102, %r102, 8;
	setp.ne.s32 	%p9, %r103, 0;
	@%p9 bra 	$L__BB2_12;
$L__BB2_13:
	setp.eq.s32 	%p10, %r14, 0;
	@%p10 bra 	$L__BB2_21;
	and.b32  	%r22, %r40, 3;
	setp.lt.u32 	%p11, %r14, 4;
	@%p11 bra 	$L__BB2_16;
	add.s32 	%r71, %r105, %r13;
	mul.wide.s32 	%rd30, %r71, 4;
	add.s64 	%rd31, %rd2, %rd30;
	ld.global.u32 	%r72, [%rd31];
	cvt.rn.f64.s32 	%fd91, %r72;
	div.rn.f64 	%fd92, %fd91, %fd1;
	mul.wide.s32 	%rd32, %r71, 8;
	add.s64 	%rd33, %rd1, %rd32;
	st.global.f64 	[%rd33], %fd92;
	ld.global.u32 	%r73, [%rd31+4];
	cvt.rn.f64.s32 	%fd93, %r73;
	div.rn.f64 	%fd94, %fd93, %fd1;
	st.global.f64 	[%rd33+8], %fd94;
	ld.global.u32 	%r74, [%rd31+8];
	cvt.rn.f64.s32 	%fd95, %r74;
	div.rn.f64 	%fd96, %fd95, %fd1;
	st.global.f64 	[%rd33+16], %fd96;
	ld.global.u32 	%r75, [%rd31+12];
	cvt.rn.f64.s32 	%fd97, %r75;
	div.rn.f64 	%fd98, %fd97, %fd1;
	st.global.f64 	[%rd33+24], %fd98;
	add.s32 	%r105, %r105, 4;
$L__BB2_16:
	setp.eq.s32 	%p12, %r22, 0;
	@%p12 bra 	$L__BB2_21;
	setp.eq.s32 	%p13, %r22, 1;
	@%p13 bra 	$L__BB2_19;
	add.s32 	%r76, %r105, %r13;
	mul.wide.s32 	%rd34, %r76, 4;
	add.s64 	%rd35, %rd2, %rd34;
	ld.global.u32 	%r77, [%rd35];
	cvt.rn.f64.s32 	%fd99, %r77;
	div.rn.f64 	%fd100, %fd99, %fd1;
	mul.wide.s32 	%rd36, %r76, 8;
	add.s64 	%rd37, %rd1, %rd36;
	st.global.f64 	[%rd37], %fd100;
	ld.global.u32 	%r78, [%rd35+4];
	cvt.rn.f64.s32 	%fd101, %r78;
	div.rn.f64 	%fd102, %fd101, %fd1;
	st.global.f64 	[%rd37+8], %fd102;
	add.s32 	%r105, %r105, 2;
$L__BB2_19:
	and.b32  	%r79, %r40, 1;
	setp.eq.b32 	%p14, %r79, 1;
	not.pred 	%p15, %p14;
	@%p15 bra 	$L__BB2_21;
	add.s32 	%r80, %r105, %r13;
	mul.wide.s32 	%rd38, %r80, 4;
	add.s64 	%rd39, %rd2, %rd38;
	ld.global.u32 	%r81, [%rd39];
	cvt.rn.f64.s32 	%fd103, %r81;
	div.rn.f64 	%fd104, %fd103, %fd1;
	mul.wide.s32 	%rd40, %r80, 8;
	add.s64 	%rd41, %rd1, %rd40;
	st.global.f64 	[%rd41], %fd104;
$L__BB2_21:
	ld.global.u32 	%r82, [%rd3];
	add.s32 	%r27, %r82, %r39;
	setp.lt.s32 	%p16, %r2, 4;
	mov.f64 	%fd168, 0d0000000000000000;
	mov.f64 	%fd169, %fd168;
	mov.f64 	%fd170, %fd168;
	@%p16 bra 	$L__BB2_23;
	mul.lo.s32 	%r83, %r1, 3;
	cvta.to.global.u64 	%rd42, %rd8;
	mul.wide.s32 	%rd43, %r83, 8;
	add.s64 	%rd44, %rd42, %rd43;
	ld.global.u64 	%rd45, [%rd44];
	cvt.rn.f64.u64 	%fd106, %rd45;
	mul.f64 	%fd107, %fd166, %fd166;
	mul.f64 	%fd108, %fd107, %fd1;
	sub.f64 	%fd168, %fd106, %fd108;
	ld.global.u64 	%rd46, [%rd44+8];
	cvt.rn.f64.u64 	%fd109, %rd46;
	mul.f64 	%fd110, %fd166, %fd167;
	mul.f64 	%fd111, %fd110, %fd1;
	sub.f64 	%fd169, %fd109, %fd111;
	ld.global.u64 	%rd47, [%rd44+16];
	cvt.rn.f64.u64 	%fd112, %rd47;
	mul.f64 	%fd113, %fd167, %fd167;
	mul.f64 	%fd114, %fd113, %fd1;
	sub.f64 	%fd170, %fd112, %fd114;
$L__BB2_23:
	shl.b32 	%r28, %r1, 2;
	cvta.to.global.u64 	%rd48, %rd9;
	mul.wide.s32 	%rd49, %r28, 8;
	add.s64 	%rd50, %rd48, %rd49;
	ld.global.f64 	%fd115, [%rd50];
	add.f64 	%fd116, %fd168, %fd115;
	cvt.rn.f64.s32 	%fd117, %r27;
	add.f64 	%fd118, %fd117, 0dC008000000000000;
	div.rn.f64 	%fd171, %fd116, %fd118;
	ld.global.f64 	%fd119, [%rd50+8];
	add.f64 	%fd120, %fd169, %fd119;
	div.rn.f64 	%fd21, %fd120, %fd118;
	ld.global.f64 	%fd121, [%rd50+24];
	add.f64 	%fd122, %fd170, %fd121;
	div.rn.f64 	%fd172, %fd122, %fd118;
	mul.f64 	%fd123, %fd171, %fd172;
	mul.f64 	%fd23, %fd21, %fd21;
	sub.f64 	%fd174, %fd123, %fd23;
	setp.gtu.f64 	%p17, %fd174, 0d0000000000000000;
	@%p17 bra 	$L__BB2_25;
	add.f64 	%fd171, %fd171, 0d3EE4F8B588E368F1;
	add.f64 	%fd172, %fd172, 0d3EE4F8B588E368F1;
	mul.f64 	%fd124, %fd171, %fd172;
	sub.f64 	%fd125, %fd124, %fd23;
	setp.le.f64 	%p18, %fd125, 0d0000000000000000;
	selp.f64 	%fd174, 0d3F1A36E2EB1C432D, %fd125, %p18;
$L__BB2_25:
	cvta.to.global.u64 	%rd51, %rd10;
	add.s64 	%rd53, %rd51, %rd49;
	st.global.f64 	[%rd53], %fd171;
	st.global.f64 	[%rd53+8], %fd21;
	st.global.f64 	[%rd53+16], %fd21;
	st.global.f64 	[%rd53+24], %fd172;
	div.rn.f64 	%fd126, %fd172, %fd174;
	cvta.to.global.u64 	%rd54, %rd12;
	add.s64 	%rd55, %rd54, %rd49;
	st.global.f64 	[%rd55], %fd126;
	neg.f64 	%fd127, %fd21;
	div.rn.f64 	%fd128, %fd127, %fd174;
	st.global.f64 	[%rd55+8], %fd128;
	st.global.f64 	[%rd55+16], %fd128;
	div.rn.f64 	%fd129, %fd171, %fd174;
	st.global.f64 	[%rd55+24], %fd129;
	{
	.reg .b32 %temp; 
	mov.b64 	{%temp, %r107}, %fd174;
	}
	{
	.reg .b32 %temp; 
	mov.b64 	{%r108, %temp}, %fd174;
	}
	setp.gt.s32 	%p19, %r107, 1048575;
	mov.b32 	%r109, -1023;
	@%p19 bra 	$L__BB2_27;
	mul.f64 	%fd174, %fd174, 0d4350000000000000;
	{
	.reg .b32 %temp; 
	mov.b64 	{%temp, %r107}, %fd174;
	}
	{
	.reg .b32 %temp; 
	mov.b64 	{%r108, %temp}, %fd174;
	}
	mov.b32 	%r109, -1077;
$L__BB2_27:
	add.s32 	%r86, %r107, -1;
	setp.gt.u32 	%p20, %r86, 2146435070;
	@%p20 bra 	$L__BB2_31;
	shr.u32 	%r89, %r107, 20;
	add.s32 	%r110, %r109, %r89;
	and.b32  	%r90, %r107, 1048575;
	or.b32  	%r91, %r90, 1072693248;
	mov.b64 	%fd175, {%r108, %r91};
	setp.lt.u32 	%p22, %r91, 1073127583;
	@%p22 bra 	$L__BB2_30;
	{
	.reg .b32 %temp; 
	mov.b64 	{%r92, %temp}, %fd175;
	}
	{
	.reg .b32 %temp; 
	mov.b64 	{%temp, %r93}, %fd175;
	}
	add.s32 	%r94, %r93, -1048576;
	mov.b64 	%fd175, {%r92, %r94};
	add.s32 	%r110, %r110, 1;
$L__BB2_30:
	add.f64 	%fd131, %fd175, 0dBFF0000000000000;
	add.f64 	%fd132, %fd175, 0d3FF0000000000000;
	rcp.approx.ftz.f64 	%fd133, %fd132;
	neg.f64 	%fd134, %fd132;
	fma.rn.f64 	%fd135, %fd134, %fd133, 0d3FF0000000000000;
	fma.rn.f64 	%fd136, %fd135, %fd135, %fd135;
	fma.rn.f64 	%fd137, %fd136, %fd133, %fd133;
	mul.f64 	%fd138, %fd131, %fd137;
	fma.rn.f64 	%fd139, %fd131, %fd137, %fd138;
	mul.f64 	%fd140, %fd139, %fd139;
	fma.rn.f64 	%fd141, %fd140, 0d3EB1380B3AE80F1E, 0d3ED0EE258B7A8B04;
	fma.rn.f64 	%fd142, %fd141, %fd140, 0d3EF3B2669F02676F;
	fma.rn.f64 	%fd143, %fd142, %fd140, 0d3F1745CBA9AB0956;
	fma.rn.f64 	%fd144, %fd143, %fd140, 0d3F3C71C72D1B5154;
	fma.rn.f64 	%fd145, %fd144, %fd140, 0d3F624924923BE72D;
	fma.rn.f64 	%fd146, %fd145, %fd140, 0d3F8999999999A3C4;
	fma.rn.f64 	%fd147, %fd146, %fd140, 0d3FB5555555555554;
	sub.f64 	%fd148, %fd131, %fd139;
	add.f64 	%fd149, %fd148, %fd148;
	neg.f64 	%fd150, %fd139;
	fma.rn.f64 	%fd151, %fd150, %fd131, %fd149;
	mul.f64 	%fd152, %fd137, %fd151;
	mul.f64 	%fd153, %fd140, %fd147;
	fma.rn.f64 	%fd154, %fd153, %fd139, %fd152;
	xor.b32  	%r95, %r110, -2147483648;
	mov.b32 	%r96, 1127219200;
	mov.b64 	%fd155, {%r95, %r96};
	mov.b32 	%r97, -2147483648;
	mov.b64 	%fd156, {%r97, %r96};
	sub.f64 	%fd157, %fd155, %fd156;
	fma.rn.f64 	%fd158, %fd157, 0d3FE62E42FEFA39EF, %fd139;
	fma.rn.f64 	%fd159, %fd157, 0dBFE62E42FEFA39EF, %fd158;
	sub.f64 	%fd160, %fd159, %fd139;
	sub.f64 	%fd161, %fd154, %fd160;
	fma.rn.f64 	%fd162, %fd157, 0d3C7ABC9E3B39803F, %fd161;
	add.f64 	%fd176, %fd158, %fd162;
	bra.uni 	$L__BB2_32;
$L__BB2_31:
	fma.rn.f64 	%fd130, %fd174, 0d7FF0000000000000, 0d7FF0000000000000;
	{
	.reg .b32 %temp; 
	mov.b64 	{%temp, %r87}, %fd174;
	}
	and.b32  	%r88, %r87, 2147483647;
	setp.eq.s32 	%p21, %r88, 0;
	selp.f64 	%fd176, 0dFFF0000000000000, %fd130, %p21;
$L__BB2_32:
	cvta.to.global.u64 	%rd56, %rd11;
	mul.wide.s32 	%rd57, %r1, 8;
	add.s64 	%rd58, %rd56, %rd57;
	st.global.f64 	[%rd58], %fd176;
$L__BB2_33:
	ret;

}
	// .globl	_Z14clear_fields_2PiS_S_ii
.visible .entry _Z14clear_fields_2PiS_S_ii(
	.param .u64 .ptr .align 1 _Z14clear_fields_2PiS_S_ii_param_0,
	.param .u64 .ptr .align 1 _Z14clear_fields_2PiS_S_ii_param_1,
	.param .u64 .ptr .align 1 _Z14clear_fields_2PiS_S_ii_param_2,
	.param .u32 _Z14clear_fields_2PiS_S_ii_param_3,
	.param .u32 _Z14clear_fields_2PiS_S_ii_param_4
)
{
	.reg .pred 	%p<11>;
	.reg .b32 	%r<38>;
	.reg .b64 	%rd<20>;

	ld.param.u64 	%rd3, [_Z14clear_fields_2PiS_S_ii_param_0];
	ld.param.u64 	%rd5, [_Z14clear_fields_2PiS_S_ii_param_1];
	ld.param.u64 	%rd4, [_Z14clear_fields_2PiS_S_ii_param_2];
	ld.param.u32 	%r16, [_Z14clear_fields_2PiS_S_ii_param_3];
	ld.param.u32 	%r17, [_Z14clear_fields_2PiS_S_ii_param_4];
	cvta.to.global.u64 	%rd1, %rd5;
	mov.u32 	%r18, %tid.x;
	mov.u32 	%r19, %ctaid.x;
	mov.u32 	%r20, %ntid.x;
	mad.lo.s32 	%r1, %r19, %r20, %r18;
	setp.ge.s32 	%p1, %r1, %r17;
	@%p1 bra 	$L__BB3_14;
	cvta.to.global.u64 	%rd6, %rd3;
	mul.wide.s32 	%rd7, %r1, 4;
	add.s64 	%rd8, %rd6, %rd7;
	mov.b32 	%r21, 0;
	st.global.u32 	[%rd8], %r21;
	setp.lt.s32 	%p2, %r16, 1;
	@%p2 bra 	$L__BB3_13;
	mul.lo.s32 	%r2, %r16, %r1;
	and.b32  	%r3, %r16, 7;
	setp.lt.u32 	%p3, %r16, 8;
	mov.b32 	%r36, 0;
	@%p3 bra 	$L__BB3_5;
	and.b32  	%r36, %r16, 2147483640;
	neg.s32 	%r34, %r36;
	add.s64 	%rd2, %rd1, 16;
	mov.u32 	%r33, %r2;
$L__BB3_4:
	.pragma "nounroll";
	mul.wide.s32 	%rd9, %r33, 4;
	add.s64 	%rd10, %rd2, %rd9;
	mov.b32 	%r23, 0;
	st.global.u32 	[%rd10+-16], %r23;
	st.global.u32 	[%rd10+-12], %r23;
	st.global.u32 	[%rd10+-8], %r23;
	st.global.u32 	[%rd10+-4], %r23;
	st.global.u32 	[%rd10], %r23;
	st.global.u32 	[%rd10+4], %r23;
	st.global.u32 	[%rd10+8], %r23;
	st.global.u32 	[%rd10+12], %r23;
	add.s32 	%r34, %r34, 8;
	add.s32 	%r33, %r33, 8;
	setp.ne.s32 	%p4, %r34, 0;
	@%p4 bra 	$L__BB3_4;
$L__BB3_5:
	setp.eq.s32 	%p5, %r3, 0;
	@%p5 bra 	$L__BB3_13;
	and.b32  	%r11, %r16, 3;
	setp.lt.u32 	%p6, %r3, 4;
	@%p6 bra 	$L__BB3_8;
	add.s32 	%r24, %r36, %r2;
	mul.wide.s32 	%rd11, %r24, 4;
	add.s64 	%rd12, %rd1, %rd11;
	mov.b32 	%r25, 0;
	st.global.u32 	[%rd12], %r25;
	st.global.u32 	[%rd12+4], %r25;
	st.global.u32 	[%rd12+8], %r25;
	st.global.u32 	[%rd12+12], %r25;
	add.s32 	%r36, %r36, 4;
$L__BB3_8:
	setp.eq.s32 	%p7, %r11, 0;
	@%p7 bra 	$L__BB3_13;
	setp.eq.s32 	%p8, %r11, 1;
	@%p8 bra 	$L__BB3_11;
	add.s32 	%r26, %r36, %r2;
	mul.wide.s32 	%rd13, %r26, 4;
	add.s64 	%rd14, %rd1, %rd13;
	mov.b32 	%r27, 0;
	st.global.u32 	[%rd14], %r27;
	st.global.u32 	[%rd14+4], %r27;
	add.s32 	%r36, %r36, 2;
$L__BB3_11:
	and.b32  	%r28, %r16, 1;
	setp.eq.b32 	%p9, %r28, 1;
	not.pred 	%p10, %p9;
	@%p10 bra 	$L__BB3_13;
	add.s32 	%r29, %r36, %r2;
	mul.wide.s32 	%rd15, %r29, 4;
	add.s64 	%rd16, %rd1, %rd15;
	mov.b32 	%r30, 0;
	st.global.u32 	[%rd16], %r30;
$L__BB3_13:
	shl.b32 	%r31, %r1, 1;
	cvta.to.global.u64 	%rd17, %rd4;
	mul.wide.s32 	%rd18, %r31, 4;
	add.s64 	%rd19, %rd17, %rd18;
	mov.b32 	%r32, 0;
	st.global.u32 	[%rd19+4], %r32;
	st.global.u32 	[%rd19], %r32;
$L__BB3_14:
	ret;

}
	// .globl	_Z14sum_by_label_2PdPiS0_S0_S0_iiii
.visible .entry _Z14sum_by_label_2PdPiS0_S0_S0_iiii(
	.param .u64 .ptr .align 1 _Z14sum_by_label_2PdPiS0_S0_S0_iiii_param_0,
	.param .u64 .ptr .align 1 _Z14sum_by_label_2PdPiS0_S0_S0_iiii_param_1,
	.param .u64 .ptr .align 1 _Z14sum_by_label_2PdPiS0_S0_S0_iiii_param_2,
	.param .u64 .ptr .align 1 _Z14sum_by_label_2PdPiS0_S0_S0_iiii_param_3,
	.param .u64 .ptr .align 1 _Z14sum_by_label_2PdPiS0_S0_S0_iiii_param_4,
	.param .u32 _Z14sum_by_label_2PdPiS0_S0_S0_iiii_param_5,
	.param .u32 _Z14sum_by_label_2PdPiS0_S0_S0_iiii_param_6,
	.param .u32 _Z14sum_by_label_2PdPiS0_S0_S0_iiii_param_7,
	.param .u32 _Z14sum_by_label_2PdPiS0_S0_S0_iiii_param_8
)
{
	.reg .pred 	%p<11>;
	.reg .b32 	%r<115>;
	.reg .b64 	%rd<34>;
	.reg .b64 	%fd<30>;

	ld.param.u64 	%rd6, [_Z14sum_by_label_2PdPiS0_S0_S0_iiii_param_0];
	ld.param.u64 	%rd3, [_Z14sum_by_label_2PdPiS0_S0_S0_iiii_param_1];
	ld.param.u64 	%rd4, [_Z14sum_by_label_2PdPiS0_S0_S0_iiii_param_2];
	ld.param.u64 	%rd7, [_Z14sum_by_label_2PdPiS0_S0_S0_iiii_param_3];
	ld.param.u32 	%r30, [_Z14sum_by_label_2PdPiS0_S0_S0_iiii_param_5];
	ld.param.u32 	%r31, [_Z14sum_by_label_2PdPiS0_S0_S0_iiii_param_7];
	ld.param.u32 	%r32, [_Z14sum_by_label_2PdPiS0_S0_S0_iiii_param_8];
	cvta.to.global.u64 	%rd1, %rd7;
	cvta.to.global.u64 	%rd2, %rd6;
	mov.u32 	%r33, %tid.x;
	mov.u32 	%r34, %ctaid.x;
	mov.u32 	%r35, %ntid.x;
	mad.lo.s32 	%r1, %r34, %r35, %r33;
	setp.ge.s32 	%p1, %r1, %r32;
	@%p1 bra 	$L__BB4_15;
	cvta.to.global.u64 	%rd8, %rd3;
	cvta.to.global.u64 	%rd9, %rd4;
	mul.wide.s32 	%rd10, %r1, 4;
	add.s64 	%rd11, %rd8, %rd10;
	ld.global.u32 	%r2, [%rd11];
	mul.wide.s32 	%rd12, %r2, 4;
	add.s64 	%rd13, %rd9, %rd12;
	atom.global.add.u32 	%r36, [%rd13], 1;
	setp.lt.s32 	%p2, %r31, 1;
	@%p2 bra 	$L__BB4_14;
	mul.lo.s32 	%r3, %r2, %r31;
	mul.lo.s32 	%r4, %r31, %r1;
	and.b32  	%r5, %r31, 15;
	setp.lt.u32 	%p3, %r31, 16;
	mov.b32 	%r110, 0;
	@%p3 bra 	$L__BB4_5;
	and.b32  	%r110, %r31, 2147483632;
	neg.s32 	%r108, %r110;
	mov.u32 	%r106, %r4;
	mov.u32 	%r107, %r3;
$L__BB4_4:
	.pragma "nounroll";
	mul.wide.s32 	%rd14, %r107, 4;
	add.s64 	%rd15, %rd1, %rd14;
	mul.wide.s32 	%rd16, %r106, 8;
	add.s64 	%rd17, %rd2, %rd16;
	ld.global.f64 	%fd1, [%rd17];
	cvt.rzi.s32.f64 	%r38, %fd1;
	atom.global.add.u32 	%r39, [%rd15], %r38;
	ld.global.f64 	%fd2, [%rd17+8];
	cvt.rzi.s32.f64 	%r40, %fd2;
	atom.global.add.u32 	%r41, [%rd15+4], %r40;
	ld.global.f64 	%fd3, [%rd17+16];
	cvt.rzi.s32.f64 	%r42, %fd3;
	atom.global.add.u32 	%r43, [%rd15+8], %r42;
	ld.global.f64 	%fd4, [%rd17+24];
	cvt.rzi.s32.f64 	%r44, %fd4;
	atom.global.add.u32 	%r45, [%rd15+12], %r44;
	ld.global.f64 	%fd5, [%rd17+32];
	cvt.rzi.s32.f64 	%r46, %fd5;
	atom.global.add.u32 	%r47, [%rd15+16], %r46;
	ld.global.f64 	%fd6, [%rd17+40];
	cvt.rzi.s32.f64 	%r48, %fd6;
	atom.global.add.u32 	%r49, [%rd15+20], %r48;
	ld.global.f64 	%fd7, [%rd17+48];
	cvt.rzi.s32.f64 	%r50, %fd7;
	atom.global.add.u32 	%r51, [%rd15+24], %r50;
	ld.global.f64 	%fd8, [%rd17+56];
	cvt.rzi.s32.f64 	%r52, %fd8;
	atom.global.add.u32 	%r53, [%rd15+28], %r52;
	ld.global.f64 	%fd9, [%rd17+64];
	cvt.rzi.s32.f64 	%r54, %fd9;
	atom.global.add.u32 	%r55, [%rd15+32], %r54;
	ld.global.f64 	%fd10, [%rd17+72];
	cvt.rzi.s32.f64 	%r56, %fd10;
	atom.global.add.u32 	%r57, [%rd15+36], %r56;
	ld.global.f64 	%fd11, [%rd17+80];
	cvt.rzi.s32.f64 	%r58, %fd11;
	atom.global.add.u32 	%r59, [%rd15+40], %r58;
	ld.global.f64 	%fd12, [%rd17+88];
	cvt.rzi.s32.f64 	%r60, %fd12;
	atom.global.add.u32 	%r61, [%rd15+44], %r60;
	ld.global.f64 	%fd13, [%rd17+96];
	cvt.rzi.s32.f64 	%r62, %fd13;
	atom.global.add.u32 	%r63, [%rd15+48], %r62;
	ld.global.f64 	%fd14, [%rd17+104];
	cvt.rzi.s32.f64 	%r64, %fd14;
	atom.global.add.u32 	%r65, [%rd15+52], %r64;
	ld.global.f64 	%fd15, [%rd17+112];
	cvt.rzi.s32.f64 	%r66, %fd15;
	atom.global.add.u32 	%r67, [%rd15+56], %r66;
	ld.global.f64 	%fd16, [%rd17+120];
	cvt.rzi.s32.f64 	%r68, %fd16;
	atom.global.add.u32 	%r69, [%rd15+60], %r68;
	add.s32 	%r108, %r108, 16;
	add.s32 	%r107, %r107, 16;
	add.s32 	%r106, %r106, 16;
	setp.ne.s32 	%p4, %r108, 0;
	@%p4 bra 	$L__BB4_4;
$L__BB4_5:
	setp.eq.s32 	%p5, %r5, 0;
	@%p5 bra 	$L__BB4_14;
	and.b32  	%r15, %r31, 7;
	setp.lt.u32 	%p6, %r5, 8;
	@%p6 bra 	$L__BB4_8;
	add.s32 	%r70, %r110, %r3;
	mul.wide.s32 	%rd18, %r70, 4;
	add.s64 	%rd19, %rd1, %rd18;
	add.s32 	%r71, %r110, %r4;
	mul.wide.s32 	%rd20, %r71, 8;
	add.s64 	%rd21, %rd2, %rd20;
	ld.global.f64 	%fd17, [%rd21];
	cvt.rzi.s32.f64 	%r72, %fd17;
	atom.global.add.u32 	%r73, [%rd19], %r72;
	ld.global.f64 	%fd18, [%rd21+8];
	cvt.rzi.s32.f64 	%r74, %fd18;
	atom.global.add.u32 	%r75, [%rd19+4], %r74;
	ld.global.f64 	%fd19, [%rd21+16];
	cvt.rzi.s32.f64 	%r76, %fd19;
	atom.global.add.u32 	%r77, [%rd19+8], %r76;
	ld.global.f64 	%fd20, [%rd21+24];
	cvt.rzi.s32.f64 	%r78, %fd20;
	atom.global.add.u32 	%r79, [%rd19+12], %r78;
	ld.global.f64 	%fd21, [%rd21+32];
	cvt.rzi.s32.f64 	%r80, %fd21;
	atom.global.add.u32 	%r81, [%rd19+16], %r80;
	ld.global.f64 	%fd22, [%rd21+40];
	cvt.rzi.s32.f64 	%r82, %fd22;
	atom.global.add.u32 	%r83, [%rd19+20], %r82;
	ld.global.f64 	%fd23, [%rd21+48];
	cvt.rzi.s32.f64 	%r84, %fd23;
	atom.global.add.u32 	%r85, [%rd19+24], %r84;
	ld.global.f64 	%fd24, [%rd21+56];
	cvt.rzi.s32.f64 	%r86, %fd24;
	atom.global.add.u32 	%r87, [%rd19+28], %r86;
	add.s32 	%r110, %r110, 8;
$L__BB4_8:
	setp.eq.s32 	%p7, %r15, 0;
	@%p7 bra 	$L__BB4_14;
	and.b32  	%r18, %r31, 3;
	setp.lt.u32 	%p8, %r15, 4;
	@%p8 bra 	$L__BB4_11;
	add.s32 	%r88, %r110, %r3;
	mul.wide.s32 	%rd22, %r88, 4;
	add.s64 	%rd23, %rd1, %rd22;
	add.s32 	%r89, %r110, %r4;
	mul.wide.s32 	%rd24, %r89, 8;
	add.s64 	%rd25, %rd2, %rd24;
	ld.global.f64 	%fd25, [%rd25];
	cvt.rzi.s32.f64 	%r90, %fd25;
	atom.global.add.u32 	%r91, [%rd23], %r90;
	ld.global.f64 	%fd26, [%rd25+8];
	cvt.rzi.s32.f64 	%r92, %fd26;
	atom.global.add.u32 	%r93, [%rd23+4], %r92;
	ld.global.f64 	%fd27, [%rd25+16];
	cvt.rzi.s32.f64 	%r94, %fd27;
	atom.global.add.u32 	%r95, [%rd23+8], %r94;
	ld.global.f64 	%fd28, [%rd25+24];
	cvt.rzi.s32.f64 	%r96, %fd28;
	atom.global.add.u32 	%r97, [%rd23+12], %r96;
	add.s32 	%r110, %r110, 4;
$L__BB4_11:
	setp.eq.s32 	%p9, %r18, 0;
	@%p9 bra 	$L__BB4_14;
	add.s32 	%r114, %r110, %r4;
	add.s32 	%r113, %r110, %r3;
	neg.s32 	%r112, %r18;
$L__BB4_13:
	.pragma "nounroll";
	mul.wide.s32 	%rd26, %r114, 8;
	add.s64 	%rd27, %rd2, %rd26;
	mul.wide.s32 	%rd28, %r113, 4;
	add.s64 	%rd29, %rd1, %rd28;
	ld.global.f64 	%fd29, [%rd27];
	cvt.rzi.s32.f64 	%r98, %fd29;
	atom.global.add.u32 	%r99, [%rd29], %r98;
	add.s32 	%r114, %r114, 1;
	add.s32 	%r113, %r113, 1;
	add.s32 	%r112, %r112, 1;
	setp.ne.s32 	%p10, %r112, 0;
	@%p10 bra 	$L__BB4_13;
$L__BB4_14:
	ld.param.u64 	%rd33, [_Z14sum_by_label_2PdPiS0_S0_S0_iiii_param_4];
	shl.b32 	%r100, %r2, 1;
	cvta.to.global.u64 	%rd30, %rd33;
	mul.wide.s32 	%rd31, %r100, 4;
	add.s64 	%rd32, %rd30, %rd31;
	div.s32 	%r101, %r1, %r30;
	mul.lo.s32 	%r102, %r101, %r30;
	sub.s32 	%r103, %r1, %r102;
	atom.global.add.u32 	%r104, [%rd32], %r103;
	atom.global.add.u32 	%r105, [%rd32+4], %r101;
$L__BB4_15:
	ret;

}
	// .globl	_Z12calculate_muPiS_S_PdS0_ii
.visible .entry _Z12calculate_muPiS_S_PdS0_ii(
	.param .u64 .ptr .align 1 _Z12calculate_muPiS_S_PdS0_ii_param_0,
	.param .u64 .ptr .align 1 _Z12calculate_muPiS_S_PdS0_ii_param_1,
	.param .u64 .ptr .align 1 _Z12calculate_muPiS_S_PdS0_ii_param_2,
	.param .u64 .ptr .align 1 _Z12calculate_muPiS_S_PdS0_ii_param_3,
	.param .u64 .ptr .align 1 _Z12calculate_muPiS_S_PdS0_ii_param_4,
	.param .u32 _Z12calculate_muPiS_S_PdS0_ii_param_5,
	.param .u32 _Z12calculate_muPiS_S_PdS0_ii_param_6
)
{
	.reg .pred 	%p<12>;
	.reg .b32 	%r<50>;
	.reg .b64 	%rd<35>;
	.reg .b64 	%fd<36>;

	ld.param.u64 	%rd5, [_Z12calculate_muPiS_S_PdS0_ii_param_0];
	ld.param.u64 	%rd8, [_Z12calculate_muPiS_S_PdS0_ii_param_1];
	ld.param.u64 	%rd6, [_Z12calculate_muPiS_S_PdS0_ii_param_2];
	ld.param.u64 	%rd9, [_Z12calculate_muPiS_S_PdS0_ii_param_3];
	ld.param.u64 	%rd7, [_Z12calculate_muPiS_S_PdS0_ii_param_4];
	ld.param.u32 	%r16, [_Z12calculate_muPiS_S_PdS0_ii_param_5];
	ld.param.u32 	%r17, [_Z12calculate_muPiS_S_PdS0_ii_param_6];
	cvta.to.global.u64 	%rd1, %rd9;
	cvta.to.global.u64 	%rd2, %rd8;
	mov.u32 	%r18, %tid.x;
	mov.u32 	%r19, %ctaid.x;
	mov.u32 	%r20, %ntid.x;
	mad.lo.s32 	%r1, %r19, %r20, %r18;
	setp.ge.s32 	%p1, %r1, %r17;
	@%p1 bra 	$L__BB5_14;
	cvta.to.global.u64 	%rd10, %rd5;
	mul.wide.s32 	%rd11, %r1, 4;
	add.s64 	%rd12, %rd10, %rd11;
	ld.global.u32 	%r21, [%rd12];
	cvt.rn.f64.s32 	%fd1, %r21;
	setp.lt.s32 	%p2, %r21, 1;
	@%p2 bra 	$L__BB5_14;
	shl.b32 	%r22, %r1, 1;
	cvta.to.global.u64 	%rd13, %rd6;
	mul.wide.s32 	%rd14, %r22, 4;
	add.s64 	%rd15, %rd13, %rd14;
	ld.global.u32 	%r23, [%rd15];
	cvt.rn.f64.s32 	%fd2, %r23;
	div.rn.f64 	%fd3, %fd2, %fd1;
	cvta.to.global.u64 	%rd16, %rd7;
	mul.wide.s32 	%rd17, %r22, 8;
	add.s64 	%rd18, %rd16, %rd17;
	st.global.f64 	[%rd18], %fd3;
	ld.global.u32 	%r24, [%rd15+4];
	cvt.rn.f64.s32 	%fd4, %r24;
	div.rn.f64 	%fd5, %fd4, %fd1;
	st.global.f64 	[%rd18+8], %fd5;
	setp.lt.s32 	%p3, %r16, 1;
	@%p3 bra 	$L__BB5_14;
	mul.lo.s32 	%r2, %r16, %r1;
	and.b32  	%r3, %r16, 7;
	setp.lt.u32 	%p4, %r16, 8;
	mov.b32 	%r48, 0;
	@%p4 bra 	$L__BB5_6;
	and.b32  	%r48, %r16, 2147483640;
	neg.s32 	%r46, %r48;
	add.s64 	%rd3, %rd2, 16;
	add.s64 	%rd4, %rd1, 32;
	mov.u32 	%r45, %r2;
$L__BB5_5:
	.pragma "nounroll";
	mul.wide.s32 	%rd19, %r45, 4;
	add.s64 	%rd20, %rd3, %rd19;
	mul.wide.s32 	%rd21, %r45, 8;
	add.s64 	%rd22, %rd4, %rd21;
	ld.global.u32 	%r26, [%rd20+-16];
	cvt.rn.f64.s32 	%fd6, %r26;
	div.rn.f64 	%fd7, %fd6, %fd1;
	st.global.f64 	[%rd22+-32], %fd7;
	ld.global.u32 	%r27, [%rd20+-12];
	cvt.rn.f64.s32 	%fd8, %r27;
	div.rn.f64 	%fd9, %fd8, %fd1;
	st.global.f64 	[%rd22+-24], %fd9;
	ld.global.u32 	%r28, [%rd20+-8];
	cvt.rn.f64.s32 	%fd10, %r28;
	div.rn.f64 	%fd11, %fd10, %fd1;
	st.global.f64 	[%rd22+-16], %fd11;
	ld.global.u32 	%r29, [%rd20+-4];
	cvt.rn.f64.s32 	%fd12, %r29;
	div.rn.f64 	%fd13, %fd12, %fd1;
	st.global.f64 	[%rd22+-8], %fd13;
	ld.global.u32 	%r30, [%rd20];
	cvt.rn.f64.s32 	%fd14, %r30;
	div.rn.f64 	%fd15, %fd14, %fd1;
	st.global.f64 	[%rd22], %fd15;
	ld.global.u32 	%r31, [%rd20+4];
	cvt.rn.f64.s32 	%fd16, %r31;
	div.rn.f64 	%fd17, %fd16, %fd1;
	st.global.f64 	[%rd22+8], %fd17;
	ld.global.u32 	%r32, [%rd20+8];
	cvt.rn.f64.s32 	%fd18, %r32;
	div.rn.f64 	%fd19, %fd18, %fd1;
	st.global.f64 	[%rd22+16], %fd19;
	ld.global.u32 	%r33, [%rd20+12];
	cvt.rn.f64.s32 	%fd20, %r33;
	div.rn.f64 	%fd21, %fd20, %fd1;
	st.global.f64 	[%rd22+24], %fd21;
	add.s32 	%r46, %r46, 8;
	add.s32 	%r45, %r45, 8;
	setp.ne.s32 	%p5, %r46, 0;
	@%p5 bra 	$L__BB5_5;
$L__BB5_6:
	setp.eq.s32 	%p6, %r3, 0;
	@%p6 bra 	$L__BB5_14;
	and.b32  	%r11, %r16, 3;
	setp.lt.u32 	%p7, %r3, 4;
	@%p7 bra 	$L__BB5_9;
	add.s32 	%r34, %r48, %r2;
	mul.wide.s32 	%rd23, %r34, 4;
	add.s64 	%rd24, %rd2, %rd23;
	ld.global.u32 	%r35, [%rd24];
	cvt.rn.f64.s32 	%fd22, %r35;
	div.rn.f64 	%fd23, %fd22, %fd1;
	mul.wide.s32 	%rd25, %r34, 8;
	add.s64 	%rd26, %rd1, %rd25;
	st.global.f64 	[%rd26], %fd23;
	ld.global.u32 	%r36, [%rd24+4];
	cvt.rn.f64.s32 	%fd24, %r36;
	div.rn.f64 	%fd25, %fd24, %fd1;
	st.global.f64 	[%rd26+8], %fd25;
	ld.global.u32 	%r37, [%rd24+8];
	cvt.rn.f64.s32 	%fd26, %r37;
	div.rn.f64 	%fd27, %fd26, %fd1;
	st.global.f64 	[%rd26+16], %fd27;
	ld.global.u32 	%r38, [%rd24+12];
	cvt.rn.f64.s32 	%fd28, %r38;
	div.rn.f64 	%fd29, %fd28, %fd1;
	st.global.f64 	[%rd26+24], %fd29;
	add.s32 	%r48, %r48, 4;
$L__BB5_9:
	setp.eq.s32 	%p8, %r11, 0;
	@%p8 bra 	$L__BB5_14;
	setp.eq.s32 	%p9, %r11, 1;
	@%p9 bra 	$L__BB5_12;
	add.s32 	%r39, %r48, %r2;
	mul.wide.s32 	%rd27, %r39, 4;
	add.s64 	%rd28, %rd2, %rd27;
	ld.global.u32 	%r40, [%rd28];
	cvt.rn.f64.s32 	%fd30, %r40;
	div.rn.f64 	%fd31, %fd30, %fd1;
	mul.wide.s32 	%rd29, %r39, 8;
	add.s64 	%rd30, %rd1, %rd29;
	st.global.f64 	[%rd30], %fd31;
	ld.global.u32 	%r41, [%rd28+4];
	cvt.rn.f64.s32 	%fd32, %r41;
	div.rn.f64 	%fd33, %fd32, %fd1;
	st.global.f64 	[%rd30+8], %fd33;
	add.s32 	%r48, %r48, 2;
$L__BB5_12:
	and.b32  	%r42, %r16, 1;
	setp.eq.b32 	%p10, %r42, 1;
	not.pred 	%p11, %p10;
	@%p11 bra 	$L__BB5_14;
	add.s32 	%r43, %r48, %r2;
	mul.wide.s32 	%rd31, %r43, 4;
	add.s64 	%rd32, %rd2, %rd31;
	ld.global.u32 	%r44, [%rd32];
	cvt.rn.f64.s32 	%fd34, %r44;
	div.rn.f64 	%fd35, %fd34, %fd1;
	mul.wide.s32 	%rd33, %r43, 8;
	add.s64 	%rd34, %rd1, %rd33;
	st.global.f64 	[%rd34], %fd35;
$L__BB5_14:
	ret;

}


// ===== COMPILED SASS (sm_100) =====

	.target	sm_100

	.elftype	@"ET_EXEC"


//--------------------- .note.nv.tkinfo           --------------------------
	.section	.note.nv.tkinfo,"",@"SHT_NOTE"
	.sectionflags	@"SHF_NOTE_NV_TKINFO"
	.tkinfo
        /*0018*/ 	.word	0x00000002
        /*0030*/ 	.string	""
        /*0030*/ 	.string	"ptxas"
        /*0030*/ 	.string	"Cuda compilation tools, release 13.0, V13.0.88"
        /*0030*/ 	.string	"Build cuda_13.0.r13.0/compiler.36424714_0"
        /*0030*/ 	.string	"-arch sm_100 -m 64 "



//--------------------- .note.nv.cuinfo           --------------------------
	.section	.note.nv.cuinfo,"",@"SHT_NOTE"
	.sectionflags	@"SHF_NOTE_NV_CUINFO"
        /*0018*/ 	.short	0x0002
        /*001a*/ 	.short	0x0064
        /*001c*/ 	.short	0x0082
	.zero		2


//--------------------- .nv.info                  --------------------------
	.section	.nv.info,"",@"SHT_CUDA_INFO"
	.align	4


	//----- nvinfo : EIATTR_REGCOUNT
	.align		4
        /*0000*/ 	.byte	0x04, 0x2f
        /*0002*/ 	.short	(.L_1 - .L_0)
	.align		4
.L_0:
        /*0004*/ 	.word	index@(_Z12clear_fieldsPiPdS_S_S0_S0_S0_ii)
        /*0008*/ 	.word	0x0000000e


	//----- nvinfo : EIATTR_FRAME_SIZE
	.align		4
.L_1:
        /*000c*/ 	.byte	0x04, 0x11
        /*000e*/ 	.short	(.L_3 - .L_2)
	.align		4
.L_2:
        /*0010*/ 	.word	index@(_Z12clear_fieldsPiPdS_S_S0_S0_S0_ii)
        /*0014*/ 	.word	0x00000000


	//----- nvinfo : EIATTR_REGCOUNT
	.align		4
.L_3:
        /*0018*/ 	.byte	0x04, 0x2f
        /*001a*/ 	.short	(.L_5 - .L_4)
	.align		4
.L_4:
        /*001c*/ 	.word	index@(_Z12sum_by_labelPdPiS0_S0_S0_Pyiiii)
        /*0020*/ 	.word	0x0000001c


	//----- nvinfo : EIATTR_FRAME_SIZE
	.align		4
.L_5:
        /*0024*/ 	.byte	0x04, 0x11
        /*0026*/ 	.short	(.L_7 - .L_6)
	.align		4
.L_6:
        /*0028*/ 	.word	index@(_Z12sum_by_labelPdPiS0_S0_S0_Pyiiii)
        /*002c*/ 	.word	0x00000000


	//----- nvinfo : EIATTR_REGCOUNT
	.align		4
.L_7:
        /*0030*/ 	.byte	0x04, 0x2f
        /*0032*/ 	.short	(.L_9 - .L_8)
	.align		4
.L_8:
        /*0034*/ 	.word	index@(_Z22calculate_mu_and_sigmaPiPdS_S_S0_S0_PyS0_S0_S0_S0_iii)
        /*0038*/ 	.word	0x0000002a


	//----- nvinfo : EIATTR_FRAME_SIZE
	.align		4
.L_9:
        /*003c*/ 	.byte	0x04, 0x11
        /*003e*/ 	.short	(.L_11 - .L_10)
	.align		4
.L_10:
        /*0040*/ 	.word	index@($__internal_1_$__cuda_sm20_div_rn_f64_full)
        /*0044*/ 	.word	0x00000000


	//----- nvinfo : EIATTR_FRAME_SIZE
	.align		4
.L_11:
        /*0048*/ 	.byte	0x04, 0x11
        /*004a*/ 	.short	(.L_13 - .L_12)
	.align		4
.L_12:
        /*004c*/ 	.word	index@(_Z22calculate_mu_and_sigmaPiPdS_S_S0_S0_PyS0_S0_S0_S0_iii)
        /*0050*/ 	.word	0x00000000


	//----- nvinfo : EIATTR_REGCOUNT
	.align		4
.L_13:
        /*0054*/ 	.byte	0x04, 0x2f
        /*0056*/ 	.short	(.L_15 - .L_14)
	.align		4
.L_14:
        /*0058*/ 	.word	index@(_Z14clear_fields_2PiS_S_ii)
        /*005c*/ 	.word	0x0000000e


	//----- nvinfo : EIATTR_FRAME_SIZE
	.align		4
.L_15:
        /*0060*/ 	.byte	0x04, 0x11
        /*0062*/ 	.short	(.L_17 - .L_16)
	.align		4
.L_16:
        /*0064*/ 	.word	index@(_Z14clear_fields_2PiS_S_ii)
        /*0068*/ 	.word	0x00000000


	//----- nvinfo : EIATTR_REGCOUNT
	.align		4
.L_17:
        /*006c*/ 	.byte	0x04, 0x2f
        /*006e*/ 	.short	(.L_19 - .L_18)
	.align		4
.L_18:
        /*0070*/ 	.word	index@(_Z14sum_by_label_2PdPiS0_S0_S0_iiii)
        /*0074*/ 	.word	0x0000001c


	//----- nvinfo : EIATTR_FRAME_SIZE
	.align		4
.L_19:
        /*0078*/ 	.byte	0x04, 0x11
        /*007a*/ 	.short	(.L_21 - .L_20)
	.align		4
.L_20:
        /*007c*/ 	.word	index@(_Z14sum_by_label_2PdPiS0_S0_S0_iiii)
        /*0080*/ 	.word	0x00000000


	//----- nvinfo : EIATTR_REGCOUNT
	.align		4
.L_21:
        /*0084*/ 	.byte	0x04, 0x2f
        /*0086*/ 	.short	(.L_23 - .L_22)
	.align		4
.L_22:
        /*0088*/ 	.word	index@(_Z12calculate_muPiS_S_PdS0_ii)
        /*008c*/ 	.word	0x00000022


	//----- nvinfo : EIATTR_FRAME_SIZE
	.align		4
.L_23:
        /*0090*/ 	.byte	0x04, 0x11
        /*0092*/ 	.short	(.L_25 - .L_24)
	.align		4
.L_24:
        /*0094*/ 	.word	index@($__internal_0_$__cuda_sm20_div_rn_f64_full)
        /*0098*/ 	.word	0x00000000


	//----- nvinfo : EIATTR_FRAME_SIZE
	.align		4
.L_25:
        /*009c*/ 	.byte	0x04, 0x11
        /*009e*/ 	.short	(.L_27 - .L_26)
	.align		4
.L_26:
        /*00a0*/ 	.word	index@(_Z12calculate_muPiS_S_PdS0_ii)
        /*00a4*/ 	.word	0x00000000


	//----- nvinfo : EIATTR_MIN_STACK_SIZE
	.align		4
.L_27:
        /*00a8*/ 	.byte	0x04, 0x12
        /*00aa*/ 	.short	(.L_29 - .L_28)
	.align		4
.L_28:
        /*00ac*/ 	.word	index@(_Z12calculate_muPiS_S_PdS0_ii)
        /*00b0*/ 	.word	0x00000000


	//----- nvinfo : EIATTR_MIN_STACK_SIZE
	.align		4
.L_29:
        /*00b4*/ 	.byte	0x04, 0x12
        /*00b6*/ 	.short	(.L_31 - .L_30)
	.align		4
.L_30:
        /*00b8*/ 	.word	index@(_Z14sum_by_label_2PdPiS0_S0_S0_iiii)
        /*00bc*/ 	.word	0x00000000


	//----- nvinfo : EIATTR_MIN_STACK_SIZE
	.align		4
.L_31:
        /*00c0*/ 	.byte	0x04, 0x12
        /*00c2*/ 	.short	(.L_33 - .L_32)
	.align		4
.L_32:
        /*00c4*/ 	.word	index@(_Z14clear_fields_2PiS_S_ii)
        /*00c8*/ 	.word	0x00000000


	//----- nvinfo : EIATTR_MIN_STACK_SIZE
	.align		4
.L_33:
        /*00cc*/ 	.byte	0x04, 0x12
        /*00ce*/ 	.short	(.L_35 - .L_34)
	.align		4
.L_34:
        /*00d0*/ 	.word	index@(_Z22calculate_mu_and_sigmaPiPdS_S_S0_S0_PyS0_S0_S0_S0_iii)
        /*00d4*/ 	.word	0x00000000


	//----- nvinfo : EIATTR_MIN_STACK_SIZE
	.align		4
.L_35:
        /*00d8*/ 	.byte	0x04, 0x12
        /*00da*/ 	.short	(.L_37 - .L_36)
	.align		4
.L_36:
        /*00dc*/ 	.word	index@(_Z12sum_by_labelPdPiS0_S0_S0_Pyiiii)
        /*00e0*/ 	.word	0x00000000


	//----- nvinfo : EIATTR_MIN_STACK_SIZE
	.align		4
.L_37:
        /*00e4*/ 	.byte	0x04, 0x12
        /*00e6*/ 	.short	(.L_39 - .L_38)
	.align		4
.L_38:
        /*00e8*/ 	.word	index@(_Z12clear_fieldsPiPdS_S_S0_S0_S0_ii)
        /*00ec*/ 	.word	0x00000000
.L_39:


//--------------------- .nv.compat                --------------------------
	.section	.nv.compat,"",@"SHT_CUDA_COMPAT_INFO"
	.align	4
        /*0000*/ 	.byte	0x02, 0x09, 0x00, 0x00, 0x02, 0x02, 0x01, 0x00, 0x02, 0x05, 0x05, 0x00, 0x03, 0x07, 0x01, 0x01
        /*0010*/ 	.byte	0x02, 0x03, 0x00, 0x00, 0x02, 0x06, 0x01, 0x00, 0x04, 0x0b, 0x08, 0x00, 0x01, 0x00, 0x00, 0x00
        /*0020*/ 	.byte	0x00, 0x00, 0x00, 0x00


//--------------------- .nv.info._Z12calculate_muPiS_S_PdS0_ii --------------------------
	.section	.nv.info._Z12calculate_muPiS_S_PdS0_ii,"",@"SHT_CUDA_INFO"
	.sectionflags	@""
	.align	4


	//----- nvinfo : EIATTR_CUDA_API_VERSION
	.align		4
        /*0000*/ 	.byte	0x04, 0x37
        /*0002*/ 	.short	(.L_41 - .L_40)
.L_40:
        /*0004*/ 	.word	0x00000082


	//----- nvinfo : EIATTR_KPARAM_INFO
	.align		4
.L_41:
        /*0008*/ 	.byte	0x04, 0x17
        /*000a*/ 	.short	(.L_43 - .L_42)
.L_42:
        /*000c*/ 	.word	0x00000000
        /*0010*/ 	.short	0x0006
        /*0012*/ 	.short	0x002c
        /*0014*/ 	.byte	0x00, 0xf0, 0x11, 0x00


	//----- nvinfo : EIATTR_KPARAM_INFO
	.align		4
.L_43:
        /*0018*/ 	.byte	0x04, 0x17
        /*001a*/ 	.short	(.L_45 - .L_44)
.L_44:
        /*001c*/ 	.word	0x00000000
        /*0020*/ 	.short	0x0005
        /*0022*/ 	.short	0x0028
        /*0024*/ 	.byte	0x00, 0xf0, 0x11, 0x00


	//----- nvinfo : EIATTR_KPARAM_INFO
	.align		4
.L_45:
        /*0028*/ 	.byte	0x04, 0x17
        /*002a*/ 	.short	(.L_47 - .L_46)
.L_46:
        /*002c*/ 	.word	0x00000000
        /*0030*/ 	.short	0x0004
        /*0032*/ 	.short	0x0020
        /*0034*/ 	.byte	0x00, 0xf5, 0x21, 0x00


	//----- nvinfo : EIATTR_KPARAM_INFO
	.align		4
.L_47:
        /*0038*/ 	.byte	0x04, 0x17
        /*003a*/ 	.short	(.L_49 - .L_48)
.L_48:
        /*003c*/ 	.word	0x00000000
        /*0040*/ 	.short	0x0003
        /*0042*/ 	.short	0x0018
        /*0044*/ 	.byte	0x00, 0xf5, 0x21, 0x00


	//----- nvinfo : EIATTR_KPARAM_INFO
	.align		4
.L_49:
        /*0048*/ 	.byte	0x04, 0x17
        /*004a*/ 	.short	(.L_51 - .L_50)
.L_50:
        /*004c*/ 	.word	0x00000000
        /*0050*/ 	.short	0x0002
        /*0052*/ 	.short	0x0010
        /*0054*/ 	.byte	0x00, 0xf5, 0x21, 0x00


	//----- nvinfo : EIATTR_KPARAM_INFO
	.align		4
.L_51:
        /*0058*/ 	.byte	0x04, 0x17
        /*005a*/ 	.short	(.L_53 - .L_52)
.L_52:
        /*005c*/ 	.word	0x00000000
        /*0060*/ 	.short	0x0001
        /*0062*/ 	.short	0x0008
        /*0064*/ 	.byte	0x00, 0xf5, 0x21, 0x00


	//----- nvinfo : EIATTR_KPARAM_INFO
	.align		4
.L_53:
        /*0068*/ 	.byte	0x04, 0x17
        /*006a*/ 	.short	(.L_55 - .L_54)
.L_54:
        /*006c*/ 	.word	0x00000000
        /*0070*/ 	.short	0x0000
        /*0072*/ 	.short	0x0000
        /*0074*/ 	.byte	0x00, 0xf5, 0x21, 0x00


	//----- nvinfo : EIATTR_SPARSE_MMA_MASK
	.align		4
.L_55:
        /*0078*/ 	.byte	0x03, 0x50
        /*007a*/ 	.short	0x0000


	//----- nvinfo : EIATTR_MAXREG_COUNT
	.align		4
        /*007c*/ 	.byte	0x03, 0x1b
        /*007e*/ 	.short	0x00ff


	//----- nvinfo : EIATTR_MERCURY_ISA_VERSION
	.align		4
        /*0080*/ 	.byte	0x03, 0x5f
        /*0082*/ 	.short	0x0101


	//----- nvinfo : EIATTR_VRC_CTA_INIT_COUNT
	.align		4
        /*0084*/ 	.byte	0x02, 0x4a
	.zero		1
	.zero		1


	//----- nvinfo : EIATTR_EXIT_INSTR_OFFSETS
	.align		4
        /*0088*/ 	.byte	0x04, 0x1c
        /*008a*/ 	.short	(.L_57 - .L_56)


	//   ....[0]....
.L_56:
        /*008c*/ 	.word	0x00000070


	//   ....[1]....
        /*0090*/ 	.word	0x000000d0


	//   ....[2]....
        /*0094*/ 	.word	0x00000440


	//   ....[3]....
        /*0098*/ 	.word	0x00001160


	//   ....[4]....
        /*009c*/ 	.word	0x000017e0


	//   ....[5]....
        /*00a0*/ 	.word	0x00001b80


	//   ....[6]....
        /*00a4*/ 	.word	0x00001d50


	//----- nvinfo : EIATTR_CRS_STACK_SIZE
	.align		4
.L_57:
        /*00a8*/ 	.byte	0x04, 0x1e
        /*00aa*/ 	.short	(.L_59 - .L_58)
.L_58:
        /*00ac*/ 	.word	0x00000000


	//----- nvinfo : EIATTR_CBANK_PARAM_SIZE
	.align		4
.L_59:
        /*00b0*/ 	.byte	0x03, 0x19
        /*00b2*/ 	.short	0x0030


	//----- nvinfo : EIATTR_PARAM_CBANK
	.align		4
        /*00b4*/ 	.byte	0x04, 0x0a
        /*00b6*/ 	.short	(.L_61 - .L_60)
	.align		4
.L_60:
        /*00b8*/ 	.word	index@(.nv.constant0._Z12calculate_muPiS_S_PdS0_ii)
        /*00bc*/ 	.short	0x0380
        /*00be*/ 	.short	0x0030


	//----- nvinfo : EIATTR_SW_WAR
	.align		4
.L_61:
        /*00c0*/ 	.byte	0x04, 0x36
        /*00c2*/ 	.short	(.L_63 - .L_62)
.L_62:
        /*00c4*/ 	.word	0x00000008
.L_63:


//--------------------- .nv.info._Z14sum_by_label_2PdPiS0_S0_S0_iiii --------------------------
	.section	.nv.info._Z14sum_by_label_2PdPiS0_S0_S0_iiii,"",@"SHT_CUDA_INFO"
	.sectionflags	@""
	.align	4


	//----- nvinfo : EIATTR_CUDA_API_VERSION
	.align		4
        /*0000*/ 	.byte	0x04, 0x37
        /*0002*/ 	.short	(.L_65 - .L_64)
.L_64:
        /*0004*/ 	.word	0x00000082


	//----- nvinfo : EIATTR_KPARAM_INFO
	.align		4
.L_65:
        /*0008*/ 	.byte	0x04, 0x17
        /*000a*/ 	.short	(.L_67 - .L_66)
.L_66:
        /*000c*/ 	.word	0x00000000
        /*0010*/ 	.short	0x0008
        /*0012*/ 	.short	0x0034
        /*0014*/ 	.byte	0x00, 0xf0, 0x11, 0x00


	//----- nvinfo : EIATTR_KPARAM_INFO
	.align		4
.L_67:
        /*0018*/ 	.byte	0x04, 0x17
        /*001a*/ 	.short	(.L_69 - .L_68)
.L_68:
        /*001c*/ 	.word	0x00000000
        /*0020*/ 	.short	0x0007
        /*0022*/ 	.short	0x0030
        /*0024*/ 	.byte	0x00, 0xf0, 0x11, 0x00


	//----- nvinfo : EIATTR_KPARAM_INFO
	.align		4
.L_69:
        /*0028*/ 	.byte	0x04, 0x17
        /*002a*/ 	.short	(.L_71 - .L_70)
.L_70:
        /*002c*/ 	.word	0x00000000
        /*0030*/ 	.short	0x0006
        /*0032*/ 	.short	0x002c
        /*0034*/ 	.byte	0x00, 0xf0, 0x11, 0x00


	//----- nvinfo : EIATTR_KPARAM_INFO
	.align		4
.L_71:
        /*0038*/ 	.byte	0x04, 0x17
        /*003a*/ 	.short	(.L_73 - .L_72)
.L_72:
        /*003c*/ 	.word	0x00000000
        /*0040*/ 	.short	0x0005
        /*0042*/ 	.short	0x0028
        /*0044*/ 	.byte	0x00, 0xf0, 0x11, 0x00


	//----- nvinfo : EIATTR_KPARAM_INFO
	.align		4
.L_73:
        /*0048*/ 	.byte	0x04, 0x17
        /*004a*/ 	.short	(.L_75 - .L_74)
.L_74:
        /*004c*/ 	.word	0x00000000
        /*0050*/ 	.short	0x0004
        /*0052*/ 	.short	0x0020
        /*0054*/ 	.byte	0x00, 0xf5, 0x21, 0x00


	//----- nvinfo : EIATTR_KPARAM_INFO
	.align		4
.L_75:
        /*0058*/ 	.byte	0x04, 0x17
        /*005a*/ 	.short	(.L_77 - .L_76)
.L_76:
        /*005c*/ 	.word	0x00000000
        /*0060*/ 	.short	0x0003
        /*0062*/ 	.short	0x0018
        /*0064*/ 	.byte	0x00, 0xf5, 0x21, 0x00


	//----- nvinfo : EIATTR_KPARAM_INFO
	.align		4
.L_77:
        /*0068*/ 	.byte	0x04, 0x17
        /*006a*/ 	.short	(.L_79 - .L_78)
.L_78:
        /*006c*/ 	.word	0x00000000
        /*0070*/ 	.short	0x0002
        /*0072*/ 	.short	0x0010
        /*0074*/ 	.byte	0x00, 0xf5, 0x21, 0x00


	//----- nvinfo : EIATTR_KPARAM_INFO
	.align		4
.L_79:
        /*0078*/ 	.byte	0x04, 0x17
        /*007a*/ 	.short	(.L_81 - .L_80)
.L_80:
        /*007c*/ 	.word	0x00000000
        /*0080*/ 	.short	0x0001
        /*0082*/ 	.short	0x0008
        /*0084*/ 	.byte	0x00, 0xf5, 0x21, 0x00


	//----- nvinfo : EIATTR_KPARAM_INFO
	.align		4
.L_81:
        /*0088*/ 	.byte	0x04, 0x17
        /*008a*/ 	.short	(.L_83 - .L_82)
.L_82:
        /*008c*/ 	.word	0x00000000
        /*0090*/ 	.short	0x0000
        /*0092*/ 	.short	0x0000
        /*0094*/ 	.byte	0x00, 0xf5, 0x21, 0x00


	//----- nvinfo : EIATTR_SPARSE_MMA_MASK
	.align		4
.L_83:
        /*0098*/ 	.byte	0x03, 0x50
        /*009a*/ 	.short	0x0000


	//----- nvinfo : EIATTR_MAXREG_COUNT
	.align		4
        /*009c*/ 	.byte	0x03, 0x1b
        /*009e*/ 	.short	0x00ff


	//----- nvinfo : EIATTR_MERCURY_ISA_VERSION
	.align		4
        /*00a0*/ 	.byte	0x03, 0x5f
        /*00a2*/ 	.short	0x0101


	//----- nvinfo : EIATTR_VRC_CTA_INIT_COUNT
	.align		4
        /*00a4*/ 	.byte	0x02, 0x4a
	.zero		1
	.zero		1


	//----- nvinfo : EIATTR_EXIT_INSTR_OFFSETS
	.align		4
        /*00a8*/ 	.byte	0x04, 0x1c
        /*00aa*/ 	.short	(.L_85 - .L_84)


	//   ....[0]....
.L_84:
        /*00ac*/ 	.word	0x00000070


	//   ....[1]....
        /*00b0*/ 	.word	0x00000c30


	//----- nvinfo : EIATTR_CBANK_PARAM_SIZE
	.align		4
.L_85:
        /*00b4*/ 	.byte	0x03, 0x19
        /*00b6*/ 	.short	0x0038


	//----- nvinfo : EIATTR_PARAM_CBANK
	.align		4
        /*00b8*/ 	.byte	0x04, 0x0a
        /*00ba*/ 	.short	(.L_87 - .L_86)
	.align		4
.L_86:
        /*00bc*/ 	.word	index@(.nv.constant0._Z14sum_by_label_2PdPiS0_S0_S0_iiii)
        /*00c0*/ 	.short	0x0380
        /*00c2*/ 	.short	0x0038


	//----- nvinfo : EIATTR_SW_WAR
	.align		4
.L_87:
        /*00c4*/ 	.byte	0x04, 0x36
        /*00c6*/ 	.short	(.L_89 - .L_88)
.L_88:
        /*00c8*/ 	.word	0x00000008
.L_89:


//--------------------- .nv.info._Z14clear_fields_2PiS_S_ii --------------------------
	.section	.nv.info._Z14clear_fields_2PiS_S_ii,"",@"SHT_CUDA_INFO"
	.sectionflags	@""
	.align	4


	//----- nvinfo : EIATTR_CUDA_API_VERSION
	.align		4
        /*0000*/ 	.byte	0x04, 0x37
        /*0002*/ 	.short	(.L_91 - .L_90)
.L_90:
        /*0004*/ 	.word	0x00000082


	//----- nvinfo : EIATTR_KPARAM_INFO
	.align		4
.L_91:
        /*0008*/ 	.byte	0x04, 0x17
        /*000a*/ 	.short	(.L_93 - .L_92)
.L_92:
        /*000c*/ 	.word	0x00000000
        /*0010*/ 	.short	0x0004
        /*0012*/ 	.short	0x001c
        /*0014*/ 	.byte	0x00, 0xf0, 0x11, 0x00


	//----- nvinfo : EIATTR_KPARAM_INFO
	.align		4
.L_93:
        /*0018*/ 	.byte	0x04, 0x17
        /*001a*/ 	.short	(.L_95 - .L_94)
.L_94:
        /*001c*/ 	.word	0x00000000
        /*0020*/ 	.short	0x0003
        /*0022*/ 	.short	0x0018
        /*0024*/ 	.byte	0x00, 0xf0, 0x11, 0x00


	//----- nvinfo : EIATTR_KPARAM_INFO
	.align		4
.L_95:
        /*0028*/ 	.byte	0x04, 0x17
        /*002a*/ 	.short	(.L_97 - .L_96)
.L_96:
        /*002c*/ 	.word	0x00000000
        /*0030*/ 	.short	0x0002
        /*0032*/ 	.short	0x0010
        /*0034*/ 	.byte	0x00, 0xf5, 0x21, 0x00


	//----- nvinfo : EIATTR_KPARAM_INFO
	.align		4
.L_97:
        /*0038*/ 	.byte	0x04, 0x17
        /*003a*/ 	.short	(.L_99 - .L_98)
.L_98:
        /*003c*/ 	.word	0x00000000
        /*0040*/ 	.short	0x0001
        /*0042*/ 	.short	0x0008
        /*0044*/ 	.byte	0x00, 0xf5, 0x21, 0x00


	//----- nvinfo : EIATTR_KPARAM_INFO
	.align		4
.L_99:
        /*0048*/ 	.byte	0x04, 0x17
        /*004a*/ 	.short	(.L_101 - .L_100)
.L_100:
        /*004c*/ 	.word	0x00000000
        /*0050*/ 	.short	0x0000
        /*0052*/ 	.short	0x0000
        /*0054*/ 	.byte	0x00, 0xf5, 0x21, 0x00


	//----- nvinfo : EIATTR_SPARSE_MMA_MASK
	.align		4
.L_101:
        /*0058*/ 	.byte	0x03, 0x50
        /*005a*/ 	.short	0x0000


	//----- nvinfo : EIATTR_MAXREG_COUNT
	.align		4
        /*005c*/ 	.byte	0x03, 0x1b
        /*005e*/ 	.short	0x00ff


	//----- nvinfo : EIATTR_MERCURY_ISA_VERSION
	.align		4
        /*0060*/ 	.byte	0x03, 0x5f
        /*0062*/ 	.short	0x0101


	//----- nvinfo : EIATTR_VRC_CTA_INIT_COUNT
	.align		4
        /*0064*/ 	.byte	0x02, 0x4a
	.zero		1
	.zero		1


	//----- nvinfo : EIATTR_EXIT_INSTR_OFFSETS
	.align		4
        /*0068*/ 	.byte	0x04, 0x1c
        /*006a*/ 	.short	(.L_103 - .L_102)


	//   ....[0]....
.L_102:
        /*006c*/ 	.word	0x00000070


	//   ....[1]....
        /*0070*/ 	.word	0x000004a0


	//----- nvinfo : EIATTR_CBANK_PARAM_SIZE
	.align		4
.L_103:
        /*0074*/ 	.byte	0x03, 0x19
        /*0076*/ 	.short	0x0020


	//----- nvinfo : EIATTR_PARAM_CBANK
	.align		4
        /*0078*/ 	.byte	0x04, 0x0a
        /*007a*/ 	.short	(.L_105 - .L_104)
	.align		4
.L_104:
        /*007c*/ 	.word	index@(.nv.constant0._Z14clear_fields_2PiS_S_ii)
        /*0080*/ 	.short	0x0380
        /*0082*/ 	.short	0x0020


	//----- nvinfo : EIATTR_SW_WAR
	.align		4
.L_105:
        /*0084*/ 	.byte	0x04, 0x36
        /*0086*/ 	.short	(.L_107 - .L_106)
.L_106:
        /*0088*/ 	.word	0x00000008
.L_107:


//--------------------- .nv.info._Z22calculate_mu_and_sigmaPiPdS_S_S0_S0_PyS0_S0_S0_S0_iii --------------------------
	.section	.nv.info._Z22calculate_mu_and_sigmaPiPdS_S_S0_S0_PyS0_S0_S0_S0_iii,"",@"SHT_CUDA_INFO"
	.sectionflags	@""
	.align	4


	//----- nvinfo : EIATTR_CUDA_API_VERSION
	.align		4
        /*0000*/ 	.byte	0x04, 0x37
        /*0002*/ 	.short	(.L_109 - .L_108)
.L_108:
        /*0004*/ 	.word	0x00000082


	//----- nvinfo : EIATTR_KPARAM_INFO
	.align		4
.L_109:
        /*0008*/ 	.byte	0x04, 0x17
        /*000a*/ 	.short	(.L_111 - .L_110)
.L_110:
        /*000c*/ 	.word	0x00000000
        /*0010*/ 	.short	0x000d
        /*0012*/ 	.short	0x0060
        /*0014*/ 	.byte	0x00, 0xf0, 0x11, 0x00


	//----- nvinfo : EIATTR_KPARAM_INFO
	.align		4
.L_111:
        /*0018*/ 	.byte	0x04, 0x17
        /*001a*/ 	.short	(.L_113 - .L_112)
.L_112:
        /*001c*/ 	.word	0x00000000
        /*0020*/ 	.short	0x000c
        /*0022*/ 	.short	0x005c
        /*0024*/ 	.byte	0x00, 0xf0, 0x11, 0x00


	//----- nvinfo : EIATTR_KPARAM_INFO
	.align		4
.L_113:
        /*0028*/ 	.byte	0x04, 0x17
        /*002a*/ 	.short	(.L_115 - .L_114)
.L_114:
        /*002c*/ 	.word	0x00000000
        /*0030*/ 	.short	0x000b
        /*0032*/ 	.short	0x0058
        /*0034*/ 	.byte	0x00, 0xf0, 0x11, 0x00


	//----- nvinfo : EIATTR_KPARAM_INFO
	.align		4
.L_115:
        /*0038*/ 	.byte	0x04, 0x17
        /*003a*/ 	.short	(.L_117 - .L_116)
.L_116:
        /*003c*/ 	.word	0x00000000
        /*0040*/ 	.short	0x000a
        /*0042*/ 	.short	0x0050
        /*0044*/ 	.byte	0x00, 0xf5, 0x21, 0x00


	//----- nvinfo : EIATTR_KPARAM_INFO
	.align		4
.L_117:
        /*0048*/ 	.byte	0x04, 0x17
        /*004a*/ 	.short	(.L_119 - .L_118)
.L_118:
        /*004c*/ 	.word	0x00000000
        /*0050*/ 	.short	0x0009
        /*0052*/ 	.short	0x0048
        /*0054*/ 	.byte	0x00, 0xf5, 0x21, 0x00


	//----- nvinfo : EIATTR_KPARAM_INFO
	.align		4
.L_119:
        /*0058*/ 	.byte	0x04, 0x17
        /*005a*/ 	.short	(.L_121 - .L_120)
.L_120:
        /*005c*/ 	.word	0x00000000
        /*0060*/ 	.short	0x0008
        /*0062*/ 	.short	0x0040
        /*0064*/ 	.byte	0x00, 0xf5, 0x21, 0x00


	//----- nvinfo : EIATTR_KPARAM_INFO
	.align		4
.L_121:
        /*0068*/ 	.byte	0x04, 0x17
        /*006a*/ 	.short	(.L_123 - .L_122)
.L_122:
        /*006c*/ 	.word	0x00000000
        /*0070*/ 	.short	0x0007
        /*0072*/ 	.short	0x0038
        /*0074*/ 	.byte	0x00, 0xf5, 0x21, 0x00


	//----- nvinfo : EIATTR_KPARAM_INFO
	.align		4
.L_123:
        /*0078*/ 	.byte	0x04, 0x17
        /*007a*/ 	.short	(.L_125 - .L_124)
.L_124:
        /*007c*/ 	.word	0x00000000
        /*0080*/ 	.short	0x0006
        /*0082*/ 	.short	0x0030
        /*0084*/ 	.byte	0x00, 0xf5, 0x21, 0x00


	//----- nvinfo : EIATTR_KPARAM_INFO
	.align		4
.L_125:
        /*0088*/ 	.byte	0x04, 0x17
        /*008a*/ 	.short	(.L_127 - .L_126)
.L_126:
        /*008c*/ 	.word	0x00000000
        /*0090*/ 	.short	0x0005
        /*0092*/ 	.short	0x0028
        /*0094*/ 	.byte	0x00, 0xf5, 0x21, 0x00


	//----- nvinfo : EIATTR_KPARAM_INFO
	.align		4
.L_127:
        /*0098*/ 	.byte	0x04, 0x17
        /*009a*/ 	.short	(.L_129 - .L_128)
.L_128:
        /*009c*/ 	.word	0x00000000
        /*00a0*/ 	.short	0x0004
        /*00a2*/ 	.short	0x0020
        /*00a4*/ 	.byte	0x00, 0xf5, 0x21, 0x00


	//----- nvinfo : EIATTR_KPARAM_INFO
	.align		4
.L_129:
        /*00a8*/ 	.byte	0x04, 0x17
        /*00aa*/ 	.short	(.L_131 - .L_130)
.L_130:
        /*00ac*/ 	.word	0x00000000
        /*00b0*/ 	.short	0x0003
        /*00b2*/ 	.short	0x0018
        /*00b4*/ 	.byte	0x00, 0xf5, 0x21, 0x00


	//----- nvinfo : EIATTR_KPARAM_INFO
	.align		4
.L_131:
        /*00b8*/ 	.byte	0x04, 0x17
        /*00ba*/ 	.short	(.L_133 - .L_132)
.L_132:
        /*00bc*/ 	.word	0x00000000
        /*00c0*/ 	.short	0x0002
        /*00c2*/ 	.short	0x0010
        /*00c4*/ 	.byte	0x00, 0xf5, 0x21, 0x00


	//----- nvinfo : EIATTR_KPARAM_INFO
	.align		4
.L_133:
        /*00c8*/ 	.byte	0x04, 0x17
        /*00ca*/ 	.short	(.L_135 - .L_134)
.L_134:
        /*00cc*/ 	.word	0x00000000
        /*00d0*/ 	.short	0x0001
        /*00d2*/ 	.short	0x0008
        /*00d4*/ 	.byte	0x00, 0xf5, 0x21, 0x00


	//----- nvinfo : EIATTR_KPARAM_INFO
	.align		4
.L_135:
        /*00d8*/ 	.byte	0x04, 0x17
        /*00da*/ 	.short	(.L_137 - .L_136)
.L_136:
        /*00dc*/ 	.word	0x00000000
        /*00e0*/ 	.short	0x0000
        /*00e2*/ 	.short	0x0000
        /*00e4*/ 	.byte	0x00, 0xf5, 0x21, 0x00


	//----- nvinfo : EIATTR_SPARSE_MMA_MASK
	.align		4
.L_137:
        /*00e8*/ 	.byte	0x03, 0x50
        /*00ea*/ 	.short	0x0000


	//----- nvinfo : EIATTR_MAXREG_COUNT
	.align		4
        /*00ec*/ 	.byte	0x03, 0x1b
        /*00ee*/ 	.short	0x00ff


	//----- nvinfo : EIATTR_MERCURY_ISA_VERSION
	.align		4
        /*00f0*/ 	.byte	0x03, 0x5f
        /*00f2*/ 	.short	0x0101


	//----- nvinfo : EIATTR_VRC_CTA_INIT_COUNT
	.align		4
        /*00f4*/ 	.byte	0x02, 0x4a
	.zero		1
	.zero		1


	//----- nvinfo : EIATTR_EXIT_INSTR_OFFSETS
	.align		4
        /*00f8*/ 	.byte	0x04, 0x1c
        /*00fa*/ 	.short	(.L_139 - .L_138)


	//   ....[0]....
.L_138:
        /*00fc*/ 	.word	0x00000070


	//   ....[1]....
        /*0100*/ 	.word	0x00003a70


	//----- nvinfo : EIATTR_CRS_STACK_SIZE
	.align		4
.L_139:
        /*0104*/ 	.byte	0x04, 0x1e
        /*0106*/ 	.short	(.L_141 - .L_140)
.L_140:
        /*0108*/ 	.word	0x00000000


	//----- nvinfo : EIATTR_CBANK_PARAM_SIZE
	.align		4
.L_141:
        /*010c*/ 	.byte	0x03, 0x19
        /*010e*/ 	.short	0x0064


	//----- nvinfo : EIATTR_PARAM_CBANK
	.align		4
        /*0110*/ 	.byte	0x04, 0x0a
        /*0112*/ 	.short	(.L_143 - .L_142)
	.align		4
.L_142:
        /*0114*/ 	.word	index@(.nv.constant0._Z22calculate_mu_and_sigmaPiPdS_S_S0_S0_PyS0_S0_S0_S0_iii)
        /*0118*/ 	.short	0x0380
        /*011a*/ 	.short	0x0064


	//----- nvinfo : EIATTR_SW_WAR
	.align		4
.L_143:
        /*011c*/ 	.byte	0x04, 0x36
        /*011e*/ 	.short	(.L_145 - .L_144)
.L_144:
        /*0120*/ 	.word	0x00000008
.L_145:


//--------------------- .nv.info._Z12sum_by_labelPdPiS0_S0_S0_Pyiiii --------------------------
	.section	.nv.info._Z12sum_by_labelPdPiS0_S0_S0_Pyiiii,"",@"SHT_CUDA_INFO"
	.sectionflags	@""
	.align	4


	//----- nvinfo : EIATTR_CUDA_API_VERSION
	.align		4
        /*0000*/ 	.byte	0x04, 0x37
        /*0002*/ 	.short	(.L_147 - .L_146)
.L_146:
        /*0004*/ 	.word	0x00000082


	//----- nvinfo : EIATTR_KPARAM_INFO
	.align		4
.L_147:
        /*0008*/ 	.byte	0x04, 0x17
        /*000a*/ 	.short	(.L_149 - .L_148)
.L_148:
        /*000c*/ 	.word	0x00000000
        /*0010*/ 	.short	0x0009
        /*0012*/ 	.short	0x003c
        /*0014*/ 	.byte	0x00, 0xf0, 0x11, 0x00


	//----- nvinfo : EIATTR_KPARAM_INFO
	.align		4
.L_149:
        /*0018*/ 	.byte	0x04, 0x17
        /*001a*/ 	.short	(.L_151 - .L_150)
.L_150:
        /*001c*/ 	.word	0x00000000
        /*0020*/ 	.short	0x0008
        /*0022*/ 	.short	0x0038
        /*0024*/ 	.byte	0x00, 0xf0, 0x11, 0x00


	//----- nvinfo : EIATTR_KPARAM_INFO
	.align		4
.L_151:
        /*0028*/ 	.byte	0x04, 0x17
        /*002a*/ 	.short	(.L_153 - .L_152)
.L_152:
        /*002c*/ 	.word	0x00000000
        /*0030*/ 	.short	0x0007
        /*0032*/ 	.short	0x0034
        /*0034*/ 	.byte	0x00, 0xf0, 0x11, 0x00


	//----- nvinfo : EIATTR_KPARAM_INFO
	.align		4
.L_153:
        /*0038*/ 	.byte	0x04, 0x17
        /*003a*/ 	.short	(.L_155 - .L_154)
.L_154:
        /*003c*/ 	.word	0x00000000
        /*0040*/ 	.short	0x0006
        /*0042*/ 	.short	0x0030
        /*0044*/ 	.byte	0x00, 0xf0, 0x11, 0x00


	//----- nvinfo : EIATTR_KPARAM_INFO
	.align		4
.L_155:
        /*0048*/ 	.byte	0x04, 0x17
        /*004a*/ 	.short	(.L_157 - .L_156)
.L_156:
        /*004c*/ 	.word	0x00000000
        /*0050*/ 	.short	0x0005
        /*0052*/ 	.short	0x0028
        /*0054*/ 	.byte	0x00, 0xf5, 0x21, 0x00


	//----- nvinfo : EIATTR_KPARAM_INFO
	.align		4
.L_157:
        /*0058*/ 	.byte	0x04, 0x17
        /*005a*/ 	.short	(.L_159 - .L_158)
.L_158:
        /*005c*/ 	.word	0x00000000
        /*0060*/ 	.short	0x0004
        /*0062*/ 	.short	0x0020
        /*0064*/ 	.byte	0x00, 0xf5, 0x21, 0x00


	//----- nvinfo : EIATTR_KPARAM_INFO
	.align		4
.L_159:
        /*0068*/ 	.byte	0x04, 0x17
        /*006a*/ 	.short	(.L_161 - .L_160)
.L_160:
        /*006c*/ 	.word	0x00000000
        /*0070*/ 	.short	0x0003
        /*0072*/ 	.short	0x0018
        /*0074*/ 	.byte	0x00, 0xf5, 0x21, 0x00


	//----- nvinfo : EIATTR_KPARAM_INFO
	.align		4
.L_161:
        /*0078*/ 	.byte	0x04, 0x17
        /*007a*/ 	.short	(.L_163 - .L_162)
.L_162:
        /*007c*/ 	.word	0x00000000
        /*0080*/ 	.short	0x0002
        /*0082*/ 	.short	0x0010
        /*0084*/ 	.byte	0x00, 0xf5, 0x21, 0x00


	//----- nvinfo : EIATTR_KPARAM_INFO
	.align		4
.L_163:
        /*0088*/ 	.byte	0x04, 0x17
        /*008a*/ 	.short	(.L_165 - .L_164)
.L_164:
        /*008c*/ 	.word	0x00000000
        /*0090*/ 	.short	0x0001
        /*0092*/ 	.short	0x0008
        /*0094*/ 	.byte	0x00, 0xf5, 0x21, 0x00


	//----- nvinfo : EIATTR_KPARAM_INFO
	.align		4
.L_165:
        /*0098*/ 	.byte	0x04, 0x17
        /*009a*/ 	.short	(.L_167 - .L_166)
.L_166:
        /*009c*/ 	.word	0x00000000
        /*00a0*/ 	.short	0x0000
        /*00a2*/ 	.short	0x0000
        /*00a4*/ 	.byte	0x00, 0xf5, 0x21, 0x00


	//----- nvinfo : EIATTR_SPARSE_MMA_MASK
	.align		4
.L_167:
        /*00a8*/ 	.byte	0x03, 0x50
        /*00aa*/ 	.short	0x0000


	//----- nvinfo : EIATTR_MAXREG_COUNT
	.align		4
        /*00ac*/ 	.byte	0x03, 0x1b
        /*00ae*/ 	.short	0x00ff


	//----- nvinfo : EIATTR_MERCURY_ISA_VERSION
	.align		4
        /*00b0*/ 	.byte	0x03, 0x5f
        /*00b2*/ 	.short	0x0101


	//----- nvinfo : EIATTR_VRC_CTA_INIT_COUNT
	.align		4
        /*00b4*/ 	.byte	0x02, 0x4a
	.zero		1
	.zero		1


	//----- nvinfo : EIATTR_EXIT_INSTR_OFFSETS
	.align		4
        /*00b8*/ 	.byte	0x04, 0x1c
        /*00ba*/ 	.short	(.L_169 - .L_168)


	//   ....[0]....
.L_168:
        /*00bc*/ 	.word	0x00000070


	//   ....[1]....
        /*00c0*/ 	.word	0x00000d00


	//----- nvinfo : EIATTR_CBANK_PARAM_SIZE
	.align		4
.L_169:
        /*00c4*/ 	.byte	0x03, 0x19
        /*00c6*/ 	.short	0x0040


	//----- nvinfo : EIATTR_PARAM_CBANK
	.align		4
        /*00c8*/ 	.byte	0x04, 0x0a
        /*00ca*/ 	.short	(.L_171 - .L_170)
	.align		4
.L_170:
        /*00cc*/ 	.word	index@(.nv.constant0._Z12sum_by_labelPdPiS0_S0_S0_Pyiiii)
        /*00d0*/ 	.short	0x0380
        /*00d2*/ 	.short	0x0040


	//----- nvinfo : EIATTR_SW_WAR
	.align		4
.L_171:
        /*00d4*/ 	.byte	0x04, 0x36
        /*00d6*/ 	.short	(.L_173 - .L_172)
.L_172:
        /*00d8*/ 	.word	0x00000008
.L_173:


//--------------------- .nv.info._Z12clear_fieldsPiPdS_S_S0_S0_S0_ii --------------------------
	.section	.nv.info._Z12clear_fieldsPiPdS_S_S0_S0_S0_ii,"",@"SHT_CUDA_INFO"
	.sectionflags	@""
	.align	4


	//----- nvinfo : EIATTR_CUDA_API_VERSION
	.align		4
        /*0000*/ 	.byte	0x04, 0x37
        /*0002*/ 	.short	(.L_175 - .L_174)
.L_174:
        /*0004*/ 	.word	0x00000082


	//----- nvinfo : EIATTR_KPARAM_INFO
	.align		4
.L_175:
        /*0008*/ 	.byte	0x04, 0x17
        /*000a*/ 	.short	(.L_177 - .L_176)
.L_176:
        /*000c*/ 	.word	0x00000000
        /*0010*/ 	.short	0x0008
        /*0012*/ 	.short	0x003c
        /*0014*/ 	.byte	0x00, 0xf0, 0x11, 0x00


	//----- nvinfo : EIATTR_KPARAM_INFO
	.align		4
.L_177:
        /*0018*/ 	.byte	0x04, 0x17
        /*001a*/ 	.short	(.L_179 - .L_178)
.L_178:
        /*001c*/ 	.word	0x00000000
        /*0020*/ 	.short	0x0007
        /*0022*/ 	.short	0x0038
        /*0024*/ 	.byte	0x00, 0xf0, 0x11, 0x00


	//----- nvinfo : EIATTR_KPARAM_INFO
	.align		4
.L_179:
        /*0028*/ 	.byte	0x04, 0x17
        /*002a*/ 	.short	(.L_181 - .L_180)
.L_180:
        /*002c*/ 	.word	0x00000000
        /*0030*/ 	.short	0x0006
        /*0032*/ 	.short	0x0030
        /*0034*/ 	.byte	0x00, 0xf5, 0x21, 0x00


	//----- nvinfo : EIATTR_KPARAM_INFO
	.align		4
.L_181:
        /*0038*/ 	.byte	0x04, 0x17
        /*003a*/ 	.short	(.L_183 - .L_182)
.L_182:
        /*003c*/ 	.word	0x00000000
        /*0040*/ 	.short	0x0005
        /*0042*/ 	.short	0x0028
        /*0044*/ 	.byte	0x00, 0xf5, 0x21, 0x00


	//----- nvinfo : EIATTR_KPARAM_INFO
	.align		4
.L_183:
        /*0048*/ 	.byte	0x04, 0x17
        /*004a*/ 	.short	(.L_185 - .L_184)
.L_184:
        /*004c*/ 	.word	0x00000000
        /*0050*/ 	.short	0x0004
        /*0052*/ 	.short	0x0020
        /*0054*/ 	.byte	0x00, 0xf5, 0x21, 0x00


	//----- nvinfo : EIATTR_KPARAM_INFO
	.align		4
.L_185:
        /*0058*/ 	.byte	0x04, 0x17
        /*005a*/ 	.short	(.L_187 - .L_186)
.L_186:
        /*005c*/ 	.word	0x00000000
        /*0060*/ 	.short	0x0003
        /*0062*/ 	.short	0x0018
        /*0064*/ 	.byte	0x00, 0xf5, 0x21, 0x00


	//----- nvinfo : EIATTR_KPARAM_INFO
	.align		4
.L_187:
        /*0068*/ 	.byte	0x04, 0x17
        /*006a*/ 	.short	(.L_189 - .L_188)
.L_188:
        /*006c*/ 	.word	0x00000000
        /*0070*/ 	.short	0x0002
        /*0072*/ 	.short	0x0010
        /*0074*/ 	.byte	0x00, 0xf5, 0x21, 0x00


	//----- nvinfo : EIATTR_KPARAM_INFO
	.align		4
.L_189:
        /*0078*/ 	.byte	0x04, 0x17
        /*007a*/ 	.short	(.L_191 - .L_190)
.L_190:
        /*007c*/ 	.word	0x00000000
        /*0080*/ 	.short	0x0001
        /*0082*/ 	.short	0x0008
        /*0084*/ 	.byte	0x00, 0xf5, 0x21, 0x00


	//----- nvinfo : EIATTR_KPARAM_INFO
	.align		4
.L_191:
        /*0088*/ 	.byte	0x04, 0x17
        /*008a*/ 	.short	(.L_193 - .L_192)
.L_192:
        /*008c*/ 	.word	0x00000000
        /*0090*/ 	.short	0x0000
        /*0092*/ 	.short	0x0000
        /*0094*/ 	.byte	0x00, 0xf5, 0x21, 0x00


	//----- nvinfo : EIATTR_SPARSE_MMA_MASK
	.align		4
.L_193:
        /*0098*/ 	.byte	0x03, 0x50
        /*009a*/ 	.short	0x0000


	//----- nvinfo : EIATTR_MAXREG_COUNT
	.align		4
        /*009c*/ 	.byte	0x03, 0x1b
        /*009e*/ 	.short	0x00ff


	//----- nvinfo : EIATTR_MERCURY_ISA_VERSION
	.align		4
        /*00a0*/ 	.byte	0x03, 0x5f
        /*00a2*/ 	.short	0x0101


	//----- nvinfo : EIATTR_VRC_CTA_INIT_COUNT
	.align		4
        /*00a4*/ 	.byte	0x02, 0x4a
	.zero		1
	.zero		1


	//----- nvinfo : EIATTR_EXIT_INSTR_OFFSETS
	.align		4
        /*00a8*/ 	.byte	0x04, 0x1c
        /*00aa*/ 	.short	(.L_195 - .L_194)


	//   ....[0]....
.L_194:
        /*00ac*/ 	.word	0x00000070


	//   ....[1]....
        /*00b0*/ 	.word	0x00000740


	//----- nvinfo : EIATTR_CBANK_PARAM_SIZE
	.align		4
.L_195:
        /*00b4*/ 	.byte	0x03, 0x19
        /*00b6*/ 	.short	0x0040


	//----- nvinfo : EIATTR_PARAM_CBANK
	.align		4
        /*00b8*/ 	.byte	0x04, 0x0a
        /*00ba*/ 	.short	(.L_197 - .L_196)
	.align		4
.L_196:
        /*00bc*/ 	.word	index@(.nv.constant0._Z12clear_fieldsPiPdS_S_S0_S0_S0_ii)
        /*00c0*/ 	.short	0x0380
        /*00c2*/ 	.short	0x0040


	//----- nvinfo : EIATTR_SW_WAR
	.align		4
.L_197:
        /*00c4*/ 	.byte	0x04, 0x36
        /*00c6*/ 	.short	(.L_199 - .L_198)
.L_198:
        /*00c8*/ 	.word	0x00000008
.L_199:


//--------------------- .nv.callgraph             --------------------------
	.section	.nv.callgraph,"",@"SHT_CUDA_CALLGRAPH"
	.align	4
	.sectionentsize	8
	.align		4
        /*0000*/ 	.word	0x00000000
	.align		4
        /*0004*/ 	.word	0xffffffff
	.align		4
        /*0008*/ 	.word	0x00000000
	.align		4
        /*000c*/ 	.word	0xfffffffe
	.align		4
        /*0010*/ 	.word	0x00000000
	.align		4
        /*0014*/ 	.word	0xfffffffd
	.align		4
        /*0018*/ 	.word	0x00000000
	.align		4
        /*001c*/ 	.word	0xfffffffc


//--------------------- .text._Z12calculate_muPiS_S_PdS0_ii --------------------------
	.section	.text._Z12calculate_muPiS_S_PdS0_ii,"ax",@progbits
	.align	128
        .global         _Z12calculate_muPiS_S_PdS0_ii
        .type           _Z12calculate_muPiS_S_PdS0_ii,@function
        .size           _Z12calculate_muPiS_S_PdS0_ii,(.L_x_133 - _Z12calculate_muPiS_S_PdS0_ii)
        .other          _Z12calculate_muPiS_S_PdS0_ii,@"STO_CUDA_ENTRY STV_DEFAULT"
_Z12calculate_muPiS_S_PdS0_ii:
.text._Z12calculate_muPiS_S_PdS0_ii:
[----:B------:R-:W-:Y:S01]  /*0000*/  LDC R1, c[0x0][0x37c] ;  /* 0x0000df00ff017b82 */ /* 0x000fe20000000800 */
[----:B------:R-:W0:Y:S07]  /*0010*/  S2R R3, SR_TID.X ;  /* 0x0000000000037919 */ /* 0x000e2e0000002100 */
[----:B------:R-:W0:Y:S01]  /*0020*/  S2UR UR4, SR_CTAID.X ;  /* 0x00000000000479c3 */ /* 0x000e220000002500 */
[----:B------:R-:W1:Y:S07]  /*0030*/  LDCU UR5, c[0x0][0x3ac] ;  /* 0x00007580ff0577ac */ /* 0x000e6e0008000800 */
[----:B------:R-:W0:Y:S02]  /*0040*/  LDC R0, c[0x0][0x360] ;  /* 0x0000d800ff007b82 */ /* 0x000e240000000800 */
[----:B0-----:R-:W-:-:S05]  /*0050*/  IMAD R3, R0, UR4, R3 ;  /* 0x0000000400037c24 */ /* 0x001fca000f8e0203 */
[----:B-1----:R-:W-:-:S13]  /*0060*/  ISETP.GE.AND P0, PT, R3, UR5, PT ;  /* 0x0000000503007c0c */ /* 0x002fda000bf06270 */
[----:B------:R-:W-:Y:S05]  /*0070*/  @P0 EXIT ;  /* 0x000000000000094d */ /* 0x000fea0003800000 */
[----:B------:R-:W0:Y:S01]  /*0080*/  LDC.64 R4, c[0x0][0x380] ;  /* 0x0000e000ff047b82 */ /* 0x000e220000000a00 */
[----:B------:R-:W1:Y:S01]  /*0090*/  LDCU.64 UR8, c[0x0][0x358] ;  /* 0x00006b00ff0877ac */ /* 0x000e620008000a00 */
[----:B0-----:R-:W-:-:S05]  /*00a0*/  IMAD.WIDE R4, R3, 0x4, R4 ;  /* 0x0000000403047825 */ /* 0x001fca00078e0204 */
[----:B-1----:R-:W2:Y:S02]  /*00b0*/  LDG.E R22, desc[UR8][R4.64] ;  /* 0x0000000804167981 */ /* 0x002ea4000c1e1900 */
[----:B--2---:R-:W-:-:S13]  /*00c0*/  ISETP.GE.AND P0, PT, R22, 0x1, PT ;  /* 0x000000011600780c */ /* 0x004fda0003f06270 */
[----:B------:R-:W-:Y:S05]  /*00d0*/  @!P0 EXIT ;  /* 0x000000000000894d */ /* 0x000fea0003800000 */
[----:B------:R-:W0:Y:S01]  /*00e0*/  LDC.64 R18, c[0x0][0x390] ;  /* 0x0000e400ff127b82 */ /* 0x000e220000000a00 */
[----:B------:R-:W-:-:S04]  /*00f0*/  IMAD.SHL.U32 R0, R3, 0x2, RZ ;  /* 0x0000000203007824 */ /* 0x000fc800078e00ff */
[----:B0-----:R-:W-:-:S05]  /*0100*/  IMAD.WIDE R18, R0, 0x4, R18 ;  /* 0x0000000400127825 */ /* 0x001fca00078e0212 */
[----:B------:R-:W2:Y:S01]  /*0110*/  LDG.E R16, desc[UR8][R18.64] ;  /* 0x0000000812107981 */ /* 0x000ea2000c1e1900 */
[----:B------:R-:W0:Y:S01]  /*0120*/  I2F.F64 R22, R22 ;  /* 0x0000001600167312 */ /* 0x000e220000201c00 */
[----:B------:R-:W-:Y:S01]  /*0130*/  IMAD.MOV.U32 R4, RZ, RZ, 0x1 ;  /* 0x00000001ff047424 */ /* 0x000fe200078e00ff */
[----:B------:R-:W-:Y:S06]  /*0140*/  BSSY.RECONVERGENT B1, `(.L_x_0) ;  /* 0x0000013000017945 */ /* 0x000fec0003800200 */
[----:B0-----:R-:W0:Y:S02]  /*0150*/  MUFU.RCP64H R5, R23 ;  /* 0x0000001700057308 */ /* 0x001e240000001800 */
[----:B0-----:R-:W-:-:S08]  /*0160*/  DFMA R6, -R22, R4, 1 ;  /* 0x3ff000001606742b */ /* 0x001fd00000000104 */
[----:B------:R-:W-:-:S08]  /*0170*/  DFMA R6, R6, R6, R6 ;  /* 0x000000060606722b */ /* 0x000fd00000000006 */
[----:B------:R-:W-:-:S08]  /*0180*/  DFMA R6, R4, R6, R4 ;  /* 0x000000060406722b */ /* 0x000fd00000000004 */
[----:B------:R-:W-:-:S08]  /*0190*/  DFMA R4, -R22, R6, 1 ;  /* 0x3ff000001604742b */ /* 0x000fd00000000106 */
[----:B------:R-:W-:Y:S01]  /*01a0*/  DFMA R4, R6, R4, R6 ;  /* 0x000000040604722b */ /* 0x000fe20000000006 */
[----:B--2---:R-:W0:Y:S07]  /*01b0*/  I2F.F64 R16, R16 ;  /* 0x0000001000107312 */ /* 0x004e2e0000201c00 */
[----:B0-----:R-:W-:Y:S01]  /*01c0*/  DMUL R28, R16, R4 ;  /* 0x00000004101c7228 */ /* 0x001fe20000000000 */
[----:B------:R-:W-:-:S07]  /*01d0*/  FSETP.GEU.AND P1, PT, |R17|, 6.5827683646048100446e-37, PT ;  /* 0x036000001100780b */ /* 0x000fce0003f2e200 */
[----:B------:R-:W-:-:S08]  /*01e0*/  DFMA R6, -R22, R28, R16 ;  /* 0x0000001c1606722b */ /* 0x000fd00000000110 */
[----:B------:R-:W-:-:S10]  /*01f0*/  DFMA R28, R4, R6, R28 ;  /* 0x00000006041c722b */ /* 0x000fd4000000001c */
[----:B------:R-:W-:-:S05]  /*0200*/  FFMA R2, RZ, R23, R29 ;  /* 0x00000017ff027223 */ /* 0x000fca000000001d */
[----:B------:R-:W-:-:S13]  /*0210*/  FSETP.GT.AND P0, PT, |R2|, 1.469367938527859385e-39, PT ;  /* 0x001000000200780b */ /* 0x000fda0003f04200 */
[----:B------:R-:W-:Y:S05]  /*0220*/  @P0 BRA P1, `(.L_x_1) ;  /* 0x0000000000100947 */ /* 0x000fea0000800000 */
[----:B------:R-:W-:Y:S01]  /*0230*/  IMAD.MOV.U32 R12, RZ, RZ, R22 ;  /* 0x000000ffff0c7224 */ /* 0x000fe200078e0016 */
[----:B------:R-:W-:Y:S01]  /*0240*/  MOV R2, 0x270 ;  /* 0x0000027000027802 */ /* 0x000fe20000000f00 */
[----:B------:R-:W-:-:S07]  /*0250*/  IMAD.MOV.U32 R13, RZ, RZ, R23 ;  /* 0x000000ffff0d7224 */ /* 0x000fce00078e0017 */
[----:B------:R-:W-:Y:S05]  /*0260*/  CALL.REL.NOINC `($__internal_0_$__cuda_sm20_div_rn_f64_full) ;  /* 0x0000001800bc7944 */ /* 0x000fea0003c00000 */
.L_x_1:
[----:B------:R-:W-:Y:S05]  /*0270*/  BSYNC.RECONVERGENT B1 ;  /* 0x0000000000017941 */ /* 0x000fea0003800200 */
.L_x_0:
[----:B------:R-:W0:Y:S02]  /*0280*/  LDC.64 R20, c[0x0][0x3a0] ;  /* 0x0000e800ff147b82 */ /* 0x000e240000000a00 */
[----:B0-----:R-:W-:-:S05]  /*0290*/  IMAD.WIDE R20, R0, 0x8, R20 ;  /* 0x0000000800147825 */ /* 0x001fca00078e0214 */
[----:B------:R0:W-:Y:S04]  /*02a0*/  STG.E.64 desc[UR8][R20.64], R28 ;  /* 0x0000001c14007986 */ /* 0x0001e8000c101b08 */
[----:B------:R-:W2:Y:S01]  /*02b0*/  LDG.E R16, desc[UR8][R18.64+0x4] ;  /* 0x0000040812107981 */ /* 0x000ea2000c1e1900 */
[----:B------:R-:W1:Y:S01]  /*02c0*/  MUFU.RCP64H R5, R23 ;  /* 0x0000001700057308 */ /* 0x000e620000001800 */
[----:B------:R-:W-:Y:S01]  /*02d0*/  IMAD.MOV.U32 R4, RZ, RZ, 0x1 ;  /* 0x00000001ff047424 */ /* 0x000fe200078e00ff */
[----:B------:R-:W-:Y:S05]  /*02e0*/  BSSY.RECONVERGENT B1, `(.L_x_2) ;  /* 0x0000012000017945 */ /* 0x000fea0003800200 */
[----:B-1----:R-:W-:-:S08]  /*02f0*/  DFMA R6, -R22, R4, 1 ;  /* 0x3ff000001606742b */ /* 0x002fd00000000104 */
[----:B------:R-:W-:-:S08]  /*0300*/  DFMA R6, R6, R6, R6 ;  /* 0x000000060606722b */ /* 0x000fd00000000006 */
[----:B------:R-:W-:-:S08]  /*0310*/  DFMA R6, R4, R6, R4 ;  /* 0x000000060406722b */ /* 0x000fd00000000004 */
[----:B------:R-:W-:-:S08]  /*0320*/  DFMA R4, -R22, R6, 1 ;  /* 0x3ff000001604742b */ /* 0x000fd00000000106 */
[----:B------:R-:W-:Y:S01]  /*0330*/  DFMA R6, R6, R4, R6 ;  /* 0x000000040606722b */ /* 0x000fe20000000006 */
[----:B--2---:R-:W1:Y:S07]  /*0340*/  I2F.F64 R16, R16 ;  /* 0x0000001000107312 */ /* 0x004e6e0000201c00 */
[----:B-1----:R-:W-:Y:S01]  /*0350*/  DMUL R4, R6, R16 ;  /* 0x0000001006047228 */ /* 0x002fe20000000000 */
[----:B------:R-:W-:-:S07]  /*0360*/  FSETP.GEU.AND P1, PT, |R17|, 6.5827683646048100446e-37, PT ;  /* 0x036000001100780b */ /* 0x000fce0003f2e200 */
[----:B0-----:R-:W-:-:S08]  /*0370*/  DFMA R28, -R22, R4, R16 ;  /* 0x00000004161c722b */ /* 0x001fd00000000110 */
        /* <DEDUP_REMOVED lines=8> */
.L_x_3:
[----:B------:R-:W-:Y:S05]  /*0400*/  BSYNC.RECONVERGENT B1 ;  /* 0x0000000000017941 */ /* 0x000fea0003800200 */
.L_x_2:
[----:B------:R-:W0:Y:S01]  /*0410*/  LDC R2, c[0x0][0x3a8] ;  /* 0x0000ea00ff027b82 */ /* 0x000e220000000800 */
[----:B------:R1:W-:Y:S01]  /*0420*/  STG.E.64 desc[UR8][R20.64+0x8], R28 ;  /* 0x0000081c14007986 */ /* 0x0003e2000c101b08 */
[----:B0-----:R-:W-:-:S13]  /*0430*/  ISETP.GE.AND P0, PT, R2, 0x1, PT ;  /* 0x000000010200780c */ /* 0x001fda0003f06270 */
[----:B-1----:R-:W-:Y:S05]  /*0440*/  @!P0 EXIT ;  /* 0x000000000000894d */ /* 0x002fea0003800000 */
[C---:B------:R-:W-:Y:S01]  /*0450*/  ISETP.GE.U32.AND P0, PT, R2.reuse, 0x8, PT ;  /* 0x000000080200780c */ /* 0x040fe20003f06070 */
[----:B------:R-:W-:Y:S01]  /*0460*/  IMAD R3, R3, R2, RZ ;  /* 0x0000000203037224 */ /* 0x000fe200078e02ff */
[----:B------:R-:W-:Y:S01]  /*0470*/  LOP3.LUT R25, R2, 0x7, RZ, 0xc0, !PT ;  /* 0x0000000702197812 */ /* 0x000fe200078ec0ff */
[----:B------:R-:W-:-:S10]  /*0480*/  IMAD.MOV.U32 R0, RZ, RZ, RZ ;  /* 0x000000ffff007224 */ /* 0x000fd400078e00ff */
[----:B------:R-:W-:Y:S05]  /*0490*/  @!P0 BRA `(.L_x_4) ;  /* 0x0000000c002c8947 */ /* 0x000fea0003800000 */
[----:B------:R-:W0:Y:S01]  /*04a0*/  LDCU.64 UR6, c[0x0][0x388] ;  /* 0x00007100ff0677ac */ /* 0x000e220008000a00 */
[----:B------:R-:W-:Y:S01]  /*04b0*/  LOP3.LUT R0, R2, 0x7ffffff8, RZ, 0xc0, !PT ;  /* 0x7ffffff802007812 */ /* 0x000fe200078ec0ff */
[----:B------:R-:W-:Y:S01]  /*04c0*/  IMAD.MOV.U32 R26, RZ, RZ, R3 ;  /* 0x000000ffff1a7224 */ /* 0x000fe200078e0003 */
[----:B------:R-:W1:Y:S02]  /*04d0*/  LDCU.64 UR4, c[0x0][0x398] ;  /* 0x00007300ff0477ac */ /* 0x000e640008000a00 */
[----:B------:R-:W-:Y:S01]  /*04e0*/  IADD3 R27, PT, PT, -R0, RZ, RZ ;  /* 0x000000ff001b7210 */ /* 0x000fe20007ffe1ff */
[----:B0-----:R-:W-:Y:S02]  /*04f0*/  UIADD3 UR6, UP0, UPT, UR6, 0x10, URZ ;  /* 0x0000001006067890 */ /* 0x001fe4000ff1e0ff */
[----:B-1----:R-:W-:Y:S02]  /*0500*/  UIADD3 UR4, UP1, UPT, UR4, 0x20, URZ ;  /* 0x0000002004047890 */ /* 0x002fe4000ff3e0ff */
[----:B------:R-:W-:-:S02]  /*0510*/  UIADD3.X UR7, UPT, UPT, URZ, UR7, URZ, UP0, !UPT ;  /* 0x00000007ff077290 */ /* 0x000fc400087fe4ff */
[----:B------:R-:W-:-:S12]  /*0520*/  UIADD3.X UR5, UPT, UPT, URZ, UR5, URZ, UP1, !UPT ;  /* 0x00000005ff057290 */ /* 0x000fd80008ffe4ff */
.L_x_21:
[----:B------:R-:W-:Y:S02]  /*0530*/  IMAD.U32 R20, RZ, RZ, UR6 ;  /* 0x00000006ff147e24 */ /* 0x000fe4000f8e00ff */
[----:B------:R-:W-:Y:S02]  /*0540*/  IMAD.U32 R21, RZ, RZ, UR7 ;  /* 0x00000007ff157e24 */ /* 0x000fe4000f8e00ff */
[----:B------:R-:W-:-:S05]  /*0550*/  IMAD.WIDE R20, R26, 0x4, R20 ;  /* 0x000000041a147825 */ /* 0x000fca00078e0214 */
[----:B------:R-:W2:Y:S01]  /*0560*/  LDG.E R16, desc[UR8][R20.64+-0x10] ;  /* 0xfffff00814107981 */ /* 0x000ea2000c1e1900 */
[----:B0-----:R-:W0:Y:S01]  /*0570*/  MUFU.RCP64H R5, R23 ;  /* 0x0000001700057308 */ /* 0x001e220000001800 */
[----:B------:R-:W-:Y:S01]  /*0580*/  IMAD.MOV.U32 R4, RZ, RZ, 0x1 ;  /* 0x00000001ff047424 */ /* 0x000fe200078e00ff */
[----:B------:R-:W-:Y:S01]  /*0590*/  BSSY.RECONVERGENT B1, `(.L_x_5) ;  /* 0x0000017000017945 */ /* 0x000fe20003800200 */
[----:B------:R-:W-:Y:S02]  /*05a0*/  VIADD R27, R27, 0x8 ;  /* 0x000000081b1b7836 */ /* 0x000fe40000000000 */
[----:B------:R-:W-:Y:S02]  /*05b0*/  IMAD.U32 R18, RZ, RZ, UR4 ;  /* 0x00000004ff127e24 */ /* 0x000fe4000f8e00ff */
[----:B------:R-:W-:Y:S01]  /*05c0*/  IMAD.U32 R19, RZ, RZ, UR5 ;  /* 0x00000005ff137e24 */ /* 0x000fe2000f8e00ff */
[----:B------:R-:W-:Y:S01]  /*05d0*/  ISETP.NE.AND P1, PT, R27, RZ, PT ;  /* 0x000000ff1b00720c */ /* 0x000fe20003f25270 */
[----:B------:R-:W-:Y:S01]  /*05e0*/  IMAD.WIDE R18, R26, 0x8, R18 ;  /* 0x000000081a127825 */ /* 0x000fe200078e0212 */
        /* <DEDUP_REMOVED lines=17> */
.L_x_6:
[----:B------:R-:W-:Y:S05]  /*0700*/  BSYNC.RECONVERGENT B1 ;  /* 0x0000000000017941 */ /* 0x000fea0003800200 */
.L_x_5:
[----:B------:R0:W-:Y:S04]  /*0710*/  STG.E.64 desc[UR8][R18.64+-0x20], R28 ;  /* 0xffffe01c12007986 */ /* 0x0001e8000c101b08 */
[----:B------:R-:W2:Y:S01]  /*0720*/  LDG.E R16, desc[UR8][R20.64+-0xc] ;  /* 0xfffff40814107981 */ /* 0x000ea2000c1e1900 */
[----:B------:R-:W1:Y:S01]  /*0730*/  MUFU.RCP64H R5, R23 ;  /* 0x0000001700057308 */ /* 0x000e620000001800 */
[----:B------:R-:W-:Y:S01]  /*0740*/  MOV R4, 0x1 ;  /* 0x0000000100047802 */ /* 0x000fe20000000f00 */
        /* <DEDUP_REMOVED lines=18> */
.L_x_8:
[----:B------:R-:W-:Y:S05]  /*0870*/  BSYNC.RECONVERGENT B1 ;  /* 0x0000000000017941 */ /* 0x000fea0003800200 */
.L_x_7:
        /* <DEDUP_REMOVED lines=22> */
.L_x_10:
[----:B------:R-:W-:Y:S05]  /*09e0*/  BSYNC.RECONVERGENT B1 ;  /* 0x0000000000017941 */ /* 0x000fea0003800200 */
.L_x_9:
        /* <DEDUP_REMOVED lines=22> */
.L_x_12:
[----:B------:R-:W-:Y:S05]  /*0b50*/  BSYNC.RECONVERGENT B1 ;  /* 0x0000000000017941 */ /* 0x000fea0003800200 */
.L_x_11:
        /* <DEDUP_REMOVED lines=22> */
.L_x_14:
[----:B------:R-:W-:Y:S05]  /*0cc0*/  BSYNC.RECONVERGENT B1 ;  /* 0x0000000000017941 */ /* 0x000fea0003800200 */
.L_x_13:
        /* <DEDUP_REMOVED lines=22> */
.L_x_16:
[----:B------:R-:W-:Y:S05]  /*0e30*/  BSYNC.RECONVERGENT B1 ;  /* 0x0000000000017941 */ /* 0x000fea0003800200 */
.L_x_15:
        /* <DEDUP_REMOVED lines=19> */
[----:B------:R-:W-:Y:S02]  /*0f70*/  MOV R13, R23 ;  /* 0x00000017000d7202 */ /* 0x000fe40000000f00 */
[----:B------:R-:W-:-:S07]  /*0f80*/  MOV R2, 0xfa0 ;  /* 0x00000fa000027802 */ /* 0x000fce0000000f00 */
[----:B------:R-:W-:Y:S05]  /*0f90*/  CALL.REL.NOINC `($__internal_0_$__cuda_sm20_div_rn_f64_full) ;  /* 0x0000000c00707944 */ /* 0x000fea0003c00000 */
.L_x_18:
[----:B------:R-:W-:Y:S05]  /*0fa0*/  BSYNC.RECONVERGENT B1 ;  /* 0x0000000000017941 */ /* 0x000fea0003800200 */
.L_x_17:
        /* <DEDUP_REMOVED lines=22> */
.L_x_20:
[----:B------:R-:W-:Y:S05]  /*1110*/  BSYNC.RECONVERGENT B1 ;  /* 0x0000000000017941 */ /* 0x000fea0003800200 */
.L_x_19:
[----:B------:R0:W-:Y:S01]  /*1120*/  STG.E.64 desc[UR8][R18.64+0x18], R28 ;  /* 0x0000181c12007986 */ /* 0x0001e2000c101b08 */
[----:B------:R-:W-:Y:S01]  /*1130*/  VIADD R26, R26, 0x8 ;  /* 0x000000081a1a7836 */ /* 0x000fe20000000000 */
[----:B------:R-:W-:Y:S06]  /*1140*/  @P1 BRA `(.L_x_21) ;  /* 0xfffffff000f81947 */ /* 0x000fec000383ffff */
.L_x_4:
[----:B------:R-:W-:-:S13]  /*1150*/  ISETP.NE.AND P0, PT, R25, RZ, PT ;  /* 0x000000ff1900720c */ /* 0x000fda0003f05270 */
[----:B------:R-:W-:Y:S05]  /*1160*/  @!P0 EXIT ;  /* 0x000000000000894d */ /* 0x000fea0003800000 */
[----:B------:R-:W1:Y:S01]  /*1170*/  LDCU UR4, c[0x0][0x3a8] ;  /* 0x00007500ff0477ac */ /* 0x000e620008000800 */
[----:B------:R-:W-:Y:S01]  /*1180*/  ISETP.GE.U32.AND P0, PT, R25, 0x4, PT ;  /* 0x000000041900780c */ /* 0x000fe20003f06070 */
[----:B-1----:R-:W-:-:S12]  /*1190*/  ULOP3.LUT UR4, UR4, 0x3, URZ, 0xc0, !UPT ;  /* 0x0000000304047892 */ /* 0x002fd8000f8ec0ff */
[----:B------:R-:W-:Y:S05]  /*11a0*/  @!P0 BRA `(.L_x_22) ;  /* 0x0000000400888947 */ /* 0x000fea0003800000 */
[----:B------:R-:W1:Y:S01]  /*11b0*/  LDC.64 R20, c[0x0][0x388] ;  /* 0x0000e200ff147b82 */ /* 0x000e620000000a00 */
[----:B0-----:R-:W-:-:S04]  /*11c0*/  IMAD.IADD R18, R3, 0x1, R0 ;  /* 0x0000000103127824 */ /* 0x001fc800078e0200 */
[----:B-1----:R-:W-:-:S05]  /*11d0*/  IMAD.WIDE R20, R18, 0x4, R20 ;  /* 0x0000000412147825 */ /* 0x002fca00078e0214 */
[----:B------:R-:W2:Y:S01]  /*11e0*/  LDG.E R16, desc[UR8][R20.64] ;  /* 0x0000000814107981 */ /* 0x000ea2000c1e1900 */
[----:B------:R-:W0:Y:S01]  /*11f0*/  MUFU.RCP64H R5, R23 ;  /* 0x0000001700057308 */ /* 0x000e220000001800 */
[----:B------:R-:W-:Y:S01]  /*1200*/  IMAD.MOV.U32 R4, RZ, RZ, 0x1 ;  /* 0x00000001ff047424 */ /* 0x000fe200078e00ff */
[----:B------:R-:W-:Y:S05]  /*1210*/  BSSY.RECONVERGENT B1, `(.L_x_23) ;  /* 0x0000012000017945 */ /* 0x000fea0003800200 */
        /* <DEDUP_REMOVED lines=17> */
.L_x_24:
[----:B------:R-:W-:Y:S05]  /*1330*/  BSYNC.RECONVERGENT B1 ;  /* 0x0000000000017941 */ /* 0x000fea0003800200 */
.L_x_23:
        /* <DEDUP_REMOVED lines=24> */
.L_x_26:
[----:B------:R-:W-:Y:S05]  /*14c0*/  BSYNC.RECONVERGENT B1 ;  /* 0x0000000000017941 */ /* 0x000fea0003800200 */
.L_x_25:
        /* <DEDUP_REMOVED lines=22> */
.L_x_28:
[----:B------:R-:W-:Y:S05]  /*1630*/  BSYNC.RECONVERGENT B1 ;  /* 0x0000000000017941 */ /* 0x000fea0003800200 */
.L_x_27:
        /* <DEDUP_REMOVED lines=18> */
[----:B------:R-:W-:Y:S01]  /*1760*/  MOV R12, R22 ;  /* 0x00000016000c7202 */ /* 0x000fe20000000f00 */
[----:B------:R-:W-:Y:S01]  /*1770*/  IMAD.MOV.U32 R13, RZ, RZ, R23 ;  /* 0x000000ffff0d7224 */ /* 0x000fe200078e0017 */
[----:B------:R-:W-:-:S07]  /*1780*/  MOV R2, 0x17a0 ;  /* 0x000017a000027802 */ /* 0x000fce0000000f00 */
[----:B------:R-:W-:Y:S05]  /*1790*/  CALL.REL.NOINC `($__internal_0_$__cuda_sm20_div_rn_f64_full) ;  /* 0x0000000400707944 */ /* 0x000fea0003c00000 */
.L_x_30:
[----:B------:R-:W-:Y:S05]  /*17a0*/  BSYNC.RECONVERGENT B1 ;  /* 0x0000000000017941 */ /* 0x000fea0003800200 */
.L_x_29:
[----:B------:R1:W-:Y:S01]  /*17b0*/  STG.E.64 desc[UR8][R18.64+0x18], R28 ;  /* 0x0000181c12007986 */ /* 0x0003e2000c101b08 */
[----:B------:R-:W-:-:S07]  /*17c0*/  VIADD R0, R0, 0x4 ;  /* 0x0000000400007836 */ /* 0x000fce0000000000 */
.L_x_22:
[----:B------:R-:W-:-:S13]  /*17d0*/  ISETP.NE.AND P0, PT, RZ, UR4, PT ;  /* 0x00000004ff007c0c */ /* 0x000fda000bf05270 */
[----:B------:R-:W-:Y:S05]  /*17e0*/  @!P0 EXIT ;  /* 0x000000000000894d */ /* 0x000fea0003800000 */
[----:B------:R-:W-:-:S09]  /*17f0*/  UISETP.NE.AND UP0, UPT, UR4, 0x1, UPT ;  /* 0x000000010400788c */ /* 0x000fd2000bf05270 */
[----:B------:R-:W-:Y:S05]  /*1800*/  BRA.U !UP0, `(.L_x_31) ;  /* 0x0000000108d07547 */ /* 0x000fea000b800000 */
[----:B01----:R-:W0:Y:S01]  /*1810*/  LDC.64 R18, c[0x0][0x388] ;  /* 0x0000e200ff127b82 */ /* 0x003e220000000a00 */
[----:B------:R-:W-:-:S04]  /*1820*/  IMAD.IADD R20, R3, 0x1, R0 ;  /* 0x0000000103147824 */ /* 0x000fc800078e0200 */
[----:B0-----:R-:W-:-:S05]  /*1830*/  IMAD.WIDE R18, R20, 0x4, R18 ;  /* 0x0000000414127825 */ /* 0x001fca00078e0212 */
        /* <DEDUP_REMOVED lines=21> */
.L_x_33:
[----:B------:R-:W-:Y:S05]  /*1990*/  BSYNC.RECONVERGENT B1 ;  /* 0x0000000000017941 */ /* 0x000fea0003800200 */
.L_x_32:
        /* <DEDUP_REMOVED lines=24> */
.L_x_35:
[----:B------:R-:W-:Y:S05]  /*1b20*/  BSYNC.RECONVERGENT B1 ;  /* 0x0000000000017941 */ /* 0x000fea0003800200 */
.L_x_34:
[----:B------:R2:W-:Y:S01]  /*1b30*/  STG.E.64 desc[UR8][R20.64+0x8], R28 ;  /* 0x0000081c14007986 */ /* 0x0005e2000c101b08 */
[----:B------:R-:W-:-:S07]  /*1b40*/  VIADD R0, R0, 0x2 ;  /* 0x0000000200007836 */ /* 0x000fce0000000000 */
.L_x_31:
[----:B------:R-:W3:Y:S02]  /*1b50*/  LDC R2, c[0x0][0x3a8] ;  /* 0x0000ea00ff027b82 */ /* 0x000ee40000000800 */
[----:B---3--:R-:W-:-:S04]  /*1b60*/  LOP3.LUT R2, R2, 0x1, RZ, 0xc0, !PT ;  /* 0x0000000102027812 */ /* 0x008fc800078ec0ff */
[----:B------:R-:W-:-:S13]  /*1b70*/  ISETP.NE.U32.AND P0, PT, R2, 0x1, PT ;  /* 0x000000010200780c */ /* 0x000fda0003f05070 */
[----:B------:R-:W-:Y:S05]  /*1b80*/  @P0 EXIT ;  /* 0x000000000000094d */ /* 0x000fea0003800000 */
[----:B------:R-:W3:Y:S01]  /*1b90*/  LDC.64 R4, c[0x0][0x388] ;  /* 0x0000e200ff047b82 */ /* 0x000ee20000000a00 */
[----:B------:R-:W-:-:S04]  /*1ba0*/  IMAD.IADD R0, R3, 0x1, R0 ;  /* 0x0000000103007824 */ /* 0x000fc800078e0200 */
[----:B---3--:R-:W-:-:S06]  /*1bb0*/  IMAD.WIDE R2, R0, 0x4, R4 ;  /* 0x0000000400027825 */ /* 0x008fcc00078e0204 */
[----:B------:R-:W3:Y:S01]  /*1bc0*/  LDG.E R2, desc[UR8][R2.64] ;  /* 0x0000000802027981 */ /* 0x000ee2000c1e1900 */
[----:B------:R-:W4:Y:S01]  /*1bd0*/  MUFU.RCP64H R5, R23 ;  /* 0x0000001700057308 */ /* 0x000f220000001800 */
[----:B------:R-:W-:Y:S01]  /*1be0*/  IMAD.MOV.U32 R4, RZ, RZ, 0x1 ;  /* 0x00000001ff047424 */ /* 0x000fe200078e00ff */
[----:B------:R-:W-:Y:S05]  /*1bf0*/  BSSY.RECONVERGENT B1, `(.L_x_36) ;  /* 0x0000012000017945 */ /* 0x000fea0003800200 */
[----:B----4-:R-:W-:-:S08]  /*1c00*/  DFMA R6, -R22, R4, 1 ;  /* 0x3ff000001606742b */ /* 0x010fd00000000104 */
[----:B------:R-:W-:-:S08]  /*1c10*/  DFMA R6, R6, R6, R6 ;  /* 0x000000060606722b */ /* 0x000fd00000000006 */
[----:B------:R-:W-:-:S08]  /*1c20*/  DFMA R6, R4, R6, R4 ;  /* 0x000000060406722b */ /* 0x000fd00000000004 */
[----:B------:R-:W-:-:S08]  /*1c30*/  DFMA R4, -R22, R6, 1 ;  /* 0x3ff000001604742b */ /* 0x000fd00000000106 */
[----:B------:R-:W-:Y:S01]  /*1c40*/  DFMA R6, R6, R4, R6 ;  /* 0x000000040606722b */ /* 0x000fe20000000006 */
[----:B---3--:R-:W0:Y:S07]  /*1c50*/  I2F.F64 R16, R2 ;  /* 0x0000000200107312 */ /* 0x008e2e0000201c00 */
[----:B012---:R-:W-:Y:S01]  /*1c60*/  DMUL R28, R6, R16 ;  /* 0x00000010061c7228 */ /* 0x007fe20000000000 */
        /* <DEDUP_REMOVED lines=10> */
.L_x_37:
[----:B------:R-:W-:Y:S05]  /*1d10*/  BSYNC.RECONVERGENT B1 ;  /* 0x0000000000017941 */ /* 0x000fea0003800200 */
.L_x_36:
[----:B------:R-:W0:Y:S02]  /*1d20*/  LDC.64 R2, c[0x0][0x398] ;  /* 0x0000e600ff027b82 */ /* 0x000e240000000a00 */
[----:B0-----:R-:W-:-:S05]  /*1d30*/  IMAD.WIDE R2, R0, 0x8, R2 ;  /* 0x0000000800027825 */ /* 0x001fca00078e0202 */
[----:B------:R-:W-:Y:S01]  /*1d40*/  STG.E.64 desc[UR8][R2.64], R28 ;  /* 0x0000001c02007986 */ /* 0x000fe2000c101b08 */
[----:B------:R-:W-:Y:S05]  /*1d50*/  EXIT ;  /* 0x000000000000794d */ /* 0x000fea0003800000 */
        .weak           $__internal_0_$__cuda_sm20_div_rn_f64_full
        .type           $__internal_0_$__cuda_sm20_div_rn_f64_full,@function
        .size           $__internal_0_$__cuda_sm20_div_rn_f64_full,(.L_x_133 - $__internal_0_$__cuda_sm20_div_rn_f64_full)
$__internal_0_$__cuda_sm20_div_rn_f64_full:
[----:B------:R-:W-:Y:S01]  /*1d60*/  FSETP.GEU.AND P3, PT, |R17|, 1.469367938527859385e-39, PT ;  /* 0x001000001100780b */ /* 0x000fe20003f6e200 */
[----:B------:R-:W-:Y:S01]  /*1d70*/  IMAD.MOV.U32 R10, RZ, RZ, R16 ;  /* 0x000000ffff0a7224 */ /* 0x000fe200078e0010 */
[C---:B------:R-:W-:Y:S01]  /*1d80*/  FSETP.GEU.AND P0, PT, |R13|.reuse, 1.469367938527859385e-39, PT ;  /* 0x001000000d00780b */ /* 0x040fe20003f0e200 */
[----:B------:R-:W-:Y:S01]  /*1d90*/  IMAD.MOV.U32 R28, RZ, RZ, 0x1 ;  /* 0x00000001ff1c7424 */ /* 0x000fe200078e00ff */
[----:B------:R-:W-:Y:S01]  /*1da0*/  LOP3.LUT R14, R13, 0x800fffff, RZ, 0xc0, !PT ;  /* 0x800fffff0d0e7812 */ /* 0x000fe200078ec0ff */
[----:B------:R-:W-:Y:S01]  /*1db0*/  BSSY.RECONVERGENT B0, `(.L_x_38) ;  /* 0x0000053000007945 */ /* 0x000fe20003800200 */
[----:B------:R-:W-:Y:S02]  /*1dc0*/  LOP3.LUT R4, R17, 0x7ff00000, RZ, 0xc0, !PT ;  /* 0x7ff0000011047812 */ /* 0x000fe400078ec0ff */
[----:B------:R-:W-:Y:S01]  /*1dd0*/  LOP3.LUT R15, R14, 0x3ff00000, RZ, 0xfc, !PT ;  /* 0x3ff000000e0f7812 */ /* 0x000fe200078efcff */
[----:B------:R-:W-:Y:S01]  /*1de0*/  IMAD.MOV.U32 R14, RZ, RZ, R12 ;  /* 0x000000ffff0e7224 */ /* 0x000fe200078e000c */
[----:B------:R-:W-:-:S03]  /*1df0*/  LOP3.LUT R7, R13, 0x7ff00000, RZ, 0xc0, !PT ;  /* 0x7ff000000d077812 */ /* 0x000fc600078ec0ff */
[----:B------:R-:W-:Y:S01]  /*1e00*/  @!P3 LOP3.LUT R5, R13, 0x7ff00000, RZ, 0xc0, !PT ;  /* 0x7ff000000d05b812 */ /* 0x000fe200078ec0ff */
[----:B------:R-:W-:Y:S01]  /*1e10*/  @!P3 IMAD.MOV.U32 R8, RZ, RZ, RZ ;  /* 0x000000ffff08b224 */ /* 0x000fe200078e00ff */
[----:B------:R-:W-:Y:S01]  /*1e20*/  @!P0 DMUL R14, R12, 8.98846567431157953865e+307 ;  /* 0x7fe000000c0e8828 */ /* 0x000fe20000000000 */
[C---:B------:R-:W-:Y:S02]  /*1e30*/  ISETP.GE.U32.AND P2, PT, R4.reuse, R7, PT ;  /* 0x000000070400720c */ /* 0x040fe40003f46070 */
[----:B------:R-:W-:Y:S02]  /*1e40*/  @!P3 ISETP.GE.U32.AND P4, PT, R4, R5, PT ;  /* 0x000000050400b20c */ /* 0x000fe40003f86070 */
[----:B------:R-:W-:Y:S01]  /*1e50*/  MOV R5, 0x1ca00000 ;  /* 0x1ca0000000057802 */ /* 0x000fe20000000f00 */
[----:B------:R-:W0:Y:S03]  /*1e60*/  MUFU.RCP64H R29, R15 ;  /* 0x0000000f001d7308 */ /* 0x000e260000001800 */
[----:B------:R-:W-:-:S02]  /*1e70*/  @!P3 SEL R9, R5, 0x63400000, !P4 ;  /* 0x634000000509b807 */ /* 0x000fc40006000000 */
[----:B------:R-:W-:Y:S02]  /*1e80*/  SEL R11, R5, 0x63400000, !P2 ;  /* 0x63400000050b7807 */ /* 0x000fe40005000000 */
[--C-:B------:R-:W-:Y:S02]  /*1e90*/  @!P3 LOP3.LUT R6, R9, 0x80000000, R17.reuse, 0xf8, !PT ;  /* 0x800000000906b812 */ /* 0x100fe400078ef811 */
[----:B------:R-:W-:Y:S02]  /*1ea0*/  LOP3.LUT R11, R11, 0x800fffff, R17, 0xf8, !PT ;  /* 0x800fffff0b0b7812 */ /* 0x000fe400078ef811 */
[----:B------:R-:W-:Y:S01]  /*1eb0*/  @!P3 LOP3.LUT R9, R6, 0x100000, RZ, 0xfc, !PT ;  /* 0x001000000609b812 */ /* 0x000fe200078efcff */
[----:B------:R-:W-:Y:S01]  /*1ec0*/  IMAD.MOV.U32 R6, RZ, RZ, R4 ;  /* 0x000000ffff067224 */ /* 0x000fe200078e0004 */
[----:B------:R-:W-:-:S04]  /*1ed0*/  @!P0 LOP3.LUT R7, R15, 0x7ff00000, RZ, 0xc0, !PT ;  /* 0x7ff000000f078812 */ /* 0x000fc800078ec0ff */
[----:B------:R-:W-:Y:S02]  /*1ee0*/  @!P3 DFMA R10, R10, 2, -R8 ;  /* 0x400000000a0ab82b */ /* 0x000fe40000000808 */
[----:B0-----:R-:W-:-:S08]  /*1ef0*/  DFMA R8, R28, -R14, 1 ;  /* 0x3ff000001c08742b */ /* 0x001fd0000000080e */
[----:B------:R-:W-:Y:S01]  /*1f00*/  DFMA R8, R8, R8, R8 ;  /* 0x000000080808722b */ /* 0x000fe20000000008 */
[----:B------:R-:W-:-:S05]  /*1f10*/  @!P3 LOP3.LUT R6, R11, 0x7ff00000, RZ, 0xc0, !PT ;  /* 0x7ff000000b06b812 */ /* 0x000fca00078ec0ff */
[----:B------:R-:W-:Y:S02]  /*1f20*/  VIADD R24, R6, 0xffffffff ;  /* 0xffffffff06187836 */ /* 0x000fe40000000000 */
[----:B------:R-:W-:-:S03]  /*1f30*/  DFMA R28, R28, R8, R28 ;  /* 0x000000081c1c722b */ /* 0x000fc6000000001c */
[----:B------:R-:W-:Y:S01]  /*1f40*/  ISETP.GT.U32.AND P0, PT, R24, 0x7feffffe, PT ;  /* 0x7feffffe1800780c */ /* 0x000fe20003f04070 */
[----:B------:R-:W-:-:S04]  /*1f50*/  VIADD R24, R7, 0xffffffff ;  /* 0xffffffff07187836 */ /* 0x000fc80000000000 */
[----:B------:R-:W-:Y:S01]  /*1f60*/  DFMA R30, R28, -R14, 1 ;  /* 0x3ff000001c1e742b */ /* 0x000fe2000000080e */
[----:B------:R-:W-:-:S07]  /*1f70*/  ISETP.GT.U32.OR P0, PT, R24, 0x7feffffe, P0 ;  /* 0x7feffffe1800780c */ /* 0x000fce0000704470 */
[----:B------:R-:W-:-:S08]  /*1f80*/  DFMA R30, R28, R30, R28 ;  /* 0x0000001e1c1e722b */ /* 0x000fd0000000001c */
[----:B------:R-:W-:-:S08]  /*1f90*/  DMUL R28, R30, R10 ;  /* 0x0000000a1e1c7228 */ /* 0x000fd00000000000 */
[----:B------:R-:W-:-:S08]  /*1fa0*/  DFMA R8, R28, -R14, R10 ;  /* 0x8000000e1c08722b */ /* 0x000fd0000000000a */
[----:B------:R-:W-:Y:S01]  /*1fb0*/  DFMA R8, R30, R8, R28 ;  /* 0x000000081e08722b */ /* 0x000fe2000000001c */
[----:B------:R-:W-:Y:S10]  /*1fc0*/  @P0 BRA `(.L_x_39) ;  /* 0x0000000000700947 */ /* 0x000ff40003800000 */
[----:B------:R-:W-:-:S04]  /*1fd0*/  LOP3.LUT R7, R13, 0x7ff00000, RZ, 0xc0, !PT ;  /* 0x7ff000000d077812 */ /* 0x000fc800078ec0ff */
[CC--:B------:R-:W-:Y:S02]  /*1fe0*/  VIADDMNMX R6, R4.reuse, -R7.reuse, 0xb9600000, !PT ;  /* 0xb960000004067446 */ /* 0x0c0fe40007800907 */
[----:B------:R-:W-:Y:S02]  /*1ff0*/  ISETP.GE.U32.AND P0, PT, R4, R7, PT ;  /* 0x000000070400720c */ /* 0x000fe40003f06070 */
[----:B------:R-:W-:Y:S02]  /*2000*/  VIMNMX R6, PT, PT, R6, 0x46a00000, PT ;  /* 0x46a0000006067848 */ /* 0x000fe40003fe0100 */
[----:B------:R-:W-:-:S05]  /*2010*/  SEL R5, R5, 0x63400000, !P0 ;  /* 0x6340000005057807 */ /* 0x000fca0004000000 */
[----:B------:R-:W-:Y:S02]  /*2020*/  IMAD.IADD R5, R6, 0x1, -R5 ;  /* 0x0000000106057824 */ /* 0x000fe400078e0a05 */
[----:B------:R-:W-:-:S03]  /*2030*/  IMAD.MOV.U32 R6, RZ, RZ, RZ ;  /* 0x000000ffff067224 */ /* 0x000fc600078e00ff */
[----:B------:R-:W-:-:S06]  /*2040*/  IADD3 R7, PT, PT, R5, 0x7fe00000, RZ ;  /* 0x7fe0000005077810 */ /* 0x000fcc0007ffe0ff */
[----:B------:R-:W-:-:S10]  /*2050*/  DMUL R28, R8, R6 ;  /* 0x00000006081c7228 */ /* 0x000fd40000000000 */
[----:B------:R-:W-:-:S13]  /*2060*/  FSETP.GTU.AND P0, PT, |R29|, 1.469367938527859385e-39, PT ;  /* 0x001000001d00780b */ /* 0x000fda0003f0c200 */
[----:B------:R-:W-:Y:S05]  /*2070*/  @P0 BRA `(.L_x_40) ;  /* 0x0000000000980947 */ /* 0x000fea0003800000 */
[----:B------:R-:W-:-:S06]  /*2080*/  DFMA R10, R8, -R14, R10 ;  /* 0x8000000e080a722b */ /* 0x000fcc000000000a */
[----:B------:R-:W-:-:S04]  /*2090*/  IMAD.MOV.U32 R10, RZ, RZ, RZ ;  /* 0x000000ffff0a7224 */ /* 0x000fc800078e00ff */
[C---:B------:R-:W-:Y:S02]  /*20a0*/  FSETP.NEU.AND P0, PT, R11.reuse, RZ, PT ;  /* 0x000000ff0b00720b */ /* 0x040fe40003f0d000 */
[----:B------:R-:W-:-:S04]  /*20b0*/  LOP3.LUT R12, R11, 0x80000000, R13, 0x48, !PT ;  /* 0x800000000b0c7812 */ /* 0x000fc800078e480d */
[----:B------:R-:W-:-:S07]  /*20c0*/  LOP3.LUT R11, R12, R7, RZ, 0xfc, !PT ;  /* 0x000000070c0b7212 */ /* 0x000fce00078efcff */
[----:B------:R-:W-:Y:S05]  /*20d0*/  @!P0 BRA `(.L_x_40) ;  /* 0x0000000000808947 */ /* 0x000fea0003800000 */
[----:B------:R-:W-:Y:S01]  /*20e0*/  IMAD.MOV R7, RZ, RZ, -R5 ;  /* 0x000000ffff077224 */ /* 0x000fe200078e0a05 */
[----:B------:R-:W-:Y:S01]  /*20f0*/  IADD3 R5, PT, PT, -R5, -0x43300000, RZ ;  /* 0xbcd0000005057810 */ /* 0x000fe20007ffe1ff */
[----:B------:R-:W-:-:S06]  /*2100*/  IMAD.MOV.U32 R6, RZ, RZ, RZ ;  /* 0x000000ffff067224 */ /* 0x000fcc00078e00ff */
[----:B------:R-:W-:Y:S02]  /*2110*/  DFMA R6, R28, -R6, R8 ;  /* 0x800000061c06722b */ /* 0x000fe40000000008 */
[----:B------:R-:W-:-:S08]  /*2120*/  DMUL.RP R8, R8, R10 ;  /* 0x0000000a08087228 */ /* 0x000fd00000008000 */
[----:B------:R-:W-:Y:S02]  /*2130*/  FSETP.NEU.AND P0, PT, |R7|, R5, PT ;  /* 0x000000050700720b */ /* 0x000fe40003f0d200 */
[----:B------:R-:W-:Y:S02]  /*2140*/  LOP3.LUT R12, R9, R12, RZ, 0x3c, !PT ;  /* 0x0000000c090c7212 */ /* 0x000fe400078e3cff */
[----:B------:R-:W-:Y:S02]  /*2150*/  FSEL R4, R8, R28, !P0 ;  /* 0x0000001c08047208 */ /* 0x000fe40004000000 */
[----:B------:R-:W-:-:S03]  /*2160*/  FSEL R29, R12, R29, !P0 ;  /* 0x0000001d0c1d7208 */ /* 0x000fc60004000000 */
[----:B------:R-:W-:Y:S01]  /*2170*/  IMAD.MOV.U32 R28, RZ, RZ, R4 ;  /* 0x000000ffff1c7224 */ /* 0x000fe200078e0004 */
[----:B------:R-:W-:Y:S06]  /*2180*/  BRA `(.L_x_40) ;  /* 0x0000000000547947 */ /* 0x000fec0003800000 */
.L_x_39:
[----:B------:R-:W-:-:S14]  /*2190*/  DSETP.NAN.AND P0, PT, R16, R16, PT ;  /* 0x000000101000722a */ /* 0x000fdc0003f08000 */
[----:B------:R-:W-:Y:S05]  /*21a0*/  @P0 BRA `(.L_x_41) ;  /* 0x0000000000440947 */ /* 0x000fea0003800000 */
[----:B------:R-:W-:-:S14]  /*21b0*/  DSETP.NAN.AND P0, PT, R12, R12, PT ;  /* 0x0000000c0c00722a */ /* 0x000fdc0003f08000 */
[----:B------:R-:W-:Y:S05]  /*21c0*/  @P0 BRA `(.L_x_42) ;  /* 0x0000000000300947 */ /* 0x000fea0003800000 */
[----:B------:R-:W-:Y:S01]  /*21d0*/  ISETP.NE.AND P0, PT, R6, R7, PT ;  /* 0x000000070600720c */ /* 0x000fe20003f05270 */
[----:B------:R-:W-:Y:S02]  /*21e0*/  IMAD.MOV.U32 R28, RZ, RZ, 0x0 ;  /* 0x00000000ff1c7424 */ /* 0x000fe400078e00ff */
[----:B------:R-:W-:-:S10]  /*21f0*/  IMAD.MOV.U32 R29, RZ, RZ, -0x80000 ;  /* 0xfff80000ff1d7424 */ /* 0x000fd400078e00ff */
[----:B------:R-:W-:Y:S05]  /*2200*/  @!P0 BRA `(.L_x_40) ;  /* 0x0000000000348947 */ /* 0x000fea0003800000 */
[----:B------:R-:W-:Y:S02]  /*2210*/  ISETP.NE.AND P0, PT, R6, 0x7ff00000, PT ;  /* 0x7ff000000600780c */ /* 0x000fe40003f05270 */
[----:B------:R-:W-:Y:S02]  /*2220*/  LOP3.LUT R29, R17, 0x80000000, R13, 0x48, !PT ;  /* 0x80000000111d7812 */ /* 0x000fe400078e480d */
[----:B------:R-:W-:-:S13]  /*2230*/  ISETP.EQ.OR P0, PT, R7, RZ, !P0 ;  /* 0x000000ff0700720c */ /* 0x000fda0004702670 */
[----:B------:R-:W-:Y:S02]  /*2240*/  @P0 LOP3.LUT R4, R29, 0x7ff00000, RZ, 0xfc, !PT ;  /* 0x7ff000001d040812 */ /* 0x000fe400078efcff */
[----:B------:R-:W-:Y:S01]  /*2250*/  @!P0 MOV R28, RZ ;  /* 0x000000ff001c8202 */ /* 0x000fe20000000f00 */
[----:B------:R-:W-:Y:S02]  /*2260*/  @P0 IMAD.MOV.U32 R28, RZ, RZ, RZ ;  /* 0x000000ffff1c0224 */ /* 0x000fe400078e00ff */
[----:B------:R-:W-:Y:S01]  /*2270*/  @P0 IMAD.MOV.U32 R29, RZ, RZ, R4 ;  /* 0x000000ffff1d0224 */ /* 0x000fe200078e0004 */
[----:B------:R-:W-:Y:S06]  /*2280*/  BRA `(.L_x_40) ;  /* 0x0000000000147947 */ /* 0x000fec0003800000 */
.L_x_42:
[----:B------:R-:W-:Y:S01]  /*2290*/  LOP3.LUT R29, R13, 0x80000, RZ, 0xfc, !PT ;  /* 0x000800000d1d7812 */ /* 0x000fe200078efcff */
[----:B------:R-:W-:Y:S01]  /*22a0*/  IMAD.MOV.U32 R28, RZ, RZ, R12 ;  /* 0x000000ffff1c7224 */ /* 0x000fe200078e000c */
[----:B------:R-:W-:Y:S06]  /*22b0*/  BRA `(.L_x_40) ;  /* 0x0000000000087947 */ /* 0x000fec0003800000 */
.L_x_41:
[----:B------:R-:W-:Y:S01]  /*22c0*/  LOP3.LUT R29, R17, 0x80000, RZ, 0xfc, !PT ;  /* 0x00080000111d7812 */ /* 0x000fe200078efcff */
[----:B------:R-:W-:-:S07]  /*22d0*/  IMAD.MOV.U32 R28, RZ, RZ, R16 ;  /* 0x000000ffff1c7224 */ /* 0x000fce00078e0010 */
.L_x_40:
[----:B------:R-:W-:Y:S05]  /*22e0*/  BSYNC.RECONVERGENT B0 ;  /* 0x0000000000007941 */ /* 0x000fea0003800200 */
.L_x_38:
[----:B------:R-:W-:Y:S02]  /*22f0*/  IMAD.MOV.U32 R4, RZ, RZ, R2 ;  /* 0x000000ffff047224 */ /* 0x000fe400078e0002 */
[----:B------:R-:W-:-:S04]  /*2300*/  IMAD.MOV.U32 R5, RZ, RZ, 0x0 ;  /* 0x00000000ff057424 */ /* 0x000fc800078e00ff */
[----:B------:R-:W-:Y:S05]  /*2310*/  RET.REL.NODEC R4 `(_Z12calculate_muPiS_S_PdS0_ii) ;  /* 0xffffffdc04387950 */ /* 0x000fea0003c3ffff */
.L_x_43:
[----:B------:R-:W-:-:S00]  /*2320*/  BRA `(.L_x_43) ;  /* 0xfffffffc00fc7947 */ /* 0x000fc0000383ffff */
[----:B------:R-:W-:-:S00]  /*2330*/  NOP ;  /* 0x0000000000007918 */ /* 0x000fc00000000000 */
        /* <DEDUP_REMOVED lines=12> */
.L_x_133:


//--------------------- .text._Z14sum_by_label_2PdPiS0_S0_S0_iiii --------------------------
	.section	.text._Z14sum_by_label_2PdPiS0_S0_S0_iiii,"ax",@progbits
	.align	128
        .global         _Z14sum_by_label_2PdPiS0_S0_S0_iiii
        .type           _Z14sum_by_label_2PdPiS0_S0_S0_iiii,@function
        .size           _Z14sum_by_label_2PdPiS0_S0_S0_iiii,(.L_x_136 - _Z14sum_by_label_2PdPiS0_S0_S0_iiii)
        .other          _Z14sum_by_label_2PdPiS0_S0_S0_iiii,@"STO_CUDA_ENTRY STV_DEFAULT"
_Z14sum_by_label_2PdPiS0_S0_S0_iiii:
.text._Z14sum_by_label_2PdPiS0_S0_S0_iiii:
        /* <DEDUP_REMOVED lines=9> */
[----:B------:R-:W1:Y:S07]  /*0090*/  LDCU.64 UR8, c[0x0][0x358] ;  /* 0x00006b00ff0877ac */ /* 0x000e6e0008000a00 */
[----:B------:R-:W2:Y:S01]  /*00a0*/  LDC.64 R4, c[0x0][0x390] ;  /* 0x0000e400ff047b82 */ /* 0x000ea20000000a00 */
[----:B------:R-:W-:Y:S01]  /*00b0*/  HFMA2 R7, -RZ, RZ, 0, 5.9604644775390625e-08 ;  /* 0x00000001ff077431 */ /* 0x000fe200000001ff */
[----:B------:R-:W3:Y:S01]  /*00c0*/  LDCU UR5, c[0x0][0x3b0] ;  /* 0x00007600ff0577ac */ /* 0x000ee20008000800 */
[----:B0-----:R-:W-:-:S06]  /*00d0*/  IMAD.WIDE R2, R0, 0x4, R2 ;  /* 0x0000000400027825 */ /* 0x001fcc00078e0202 */
[----:B-1----:R-:W2:Y:S01]  /*00e0*/  LDG.E R2, desc[UR8][R2.64] ;  /* 0x0000000802027981 */ /* 0x002ea2000c1e1900 */
[----:B---3--:R-:W-:Y:S01]  /*00f0*/  UISETP.GE.AND UP0, UPT, UR5, 0x1, UPT ;  /* 0x000000010500788c */ /* 0x008fe2000bf06270 */
[----:B--2---:R-:W-:-:S05]  /*0100*/  IMAD.WIDE R4, R2, 0x4, R4 ;  /* 0x0000000402047825 */ /* 0x004fca00078e0204 */
[----:B------:R0:W-:Y:S03]  /*0110*/  REDG.E.ADD.STRONG.GPU desc[UR8][R4.64], R7 ;  /* 0x000000070400798e */ /* 0x0001e6000c12e108 */
[----:B------:R-:W-:Y:S05]  /*0120*/  BRA.U !UP0, `(.L_x_44) ;  /* 0x0000000908407547 */ /* 0x000fea000b800000 */
[----:B------:R-:W-:Y:S02]  /*0130*/  UISETP.GE.U32.AND UP1, UPT, UR5, 0x10, UPT ;  /* 0x000000100500788c */ /* 0x000fe4000bf26070 */
[----:B------:R-:W-:Y:S01]  /*0140*/  IMAD R3, R2, UR5, RZ ;  /* 0x0000000502037c24 */ /* 0x000fe2000f8e02ff */
[----:B------:R-:W-:Y:S02]  /*0150*/  ULOP3.LUT UR6, UR5, 0xf, URZ, 0xc0, !UPT ;  /* 0x0000000f05067892 */ /* 0x000fe4000f8ec0ff */
[----:B------:R-:W-:Y:S01]  /*0160*/  IMAD R6, R0, UR5, RZ ;  /* 0x0000000500067c24 */ /* 0x000fe2000f8e02ff */
[----:B------:R-:W-:Y:S01]  /*0170*/  UMOV UR4, URZ ;  /* 0x000000ff00047c82 */ /* 0x000fe20008000000 */
[----:B------:R-:W-:Y:S02]  /*0180*/  UISETP.NE.AND UP0, UPT, UR6, URZ, UPT ;  /* 0x000000ff0600728c */ /* 0x000fe4000bf05270 */
[----:B------:R-:W-:Y:S09]  /*0190*/  BRA.U !UP1, `(.L_x_45) ;  /* 0x0000000109f47547 */ /* 0x000ff2000b800000 */
[----:B------:R-:W-:Y:S01]  /*01a0*/  ULOP3.LUT UR4, UR5, 0x7ffffff0, URZ, 0xc0, !UPT ;  /* 0x7ffffff005047892 */ /* 0x000fe2000f8ec0ff */
[----:B------:R-:W-:Y:S01]  /*01b0*/  MOV R10, R6 ;  /* 0x00000006000a7202 */ /* 0x000fe20000000f00 */
[----:B0-----:R-:W-:Y:S02]  /*01c0*/  IMAD.MOV.U32 R7, RZ, RZ, R3 ;  /* 0x000000ffff077224 */ /* 0x001fe400078e0003 */
[----:B------:R-:W-:-:S12]  /*01d0*/  UIADD3 UR7, UPT, UPT, -UR4, URZ, URZ ;  /* 0x000000ff04077290 */ /* 0x000fd8000fffe1ff */
.L_x_46:
[----:B------:R-:W0:Y:S08]  /*01e0*/  LDC.64 R4, c[0x0][0x380] ;  /* 0x0000e000ff047b82 */ /* 0x000e300000000a00 */
[----:B----4-:R-:W1:Y:S01]  /*01f0*/  LDC.64 R8, c[0x0][0x398] ;  /* 0x0000e600ff087b82 */ /* 0x010e620000000a00 */
[----:B0-----:R-:W-:-:S05]  /*0200*/  IMAD.WIDE R4, R10, 0x8, R4 ;  /* 0x000000080a047825 */ /* 0x001fca00078e0204 */
[----:B------:R-:W2:Y:S01]  /*0210*/  LDG.E.64 R12, desc[UR8][R4.64] ;  /* 0x00000008040c7981 */ /* 0x000ea2000c1e1b00 */
[----:B-1----:R-:W-:Y:S01]  /*0220*/  IMAD.WIDE R8, R7, 0x4, R8 ;  /* 0x0000000407087825 */ /* 0x002fe200078e0208 */
[----:B--2---:R-:W0:Y:S04]  /*0230*/  F2I.F64.TRUNC R11, R12 ;  /* 0x0000000c000b7311 */ /* 0x004e28000030d100 */
[----:B0-----:R0:W-:Y:S04]  /*0240*/  REDG.E.ADD.STRONG.GPU desc[UR8][R8.64], R11 ;  /* 0x0000000b0800798e */ /* 0x0011e8000c12e108 */
[----:B------:R-:W2:Y:S02]  /*0250*/  LDG.E.64 R14, desc[UR8][R4.64+0x8] ;  /* 0x00000808040e7981 */ /* 0x000ea4000c1e1b00 */
[----:B--2---:R-:W1:Y:S02]  /*0260*/  F2I.F64.TRUNC R21, R14 ;  /* 0x0000000e00157311 */ /* 0x004e64000030d100 */
[----:B-1----:R1:W-:Y:S04]  /*0270*/  REDG.E.ADD.STRONG.GPU desc[UR8][R8.64+0x4], R21 ;  /* 0x000004150800798e */ /* 0x0023e8000c12e108 */
[----:B------:R-:W2:Y:S02]  /*0280*/  LDG.E.64 R16, desc[UR8][R4.64+0x10] ;  /* 0x0000100804107981 */ /* 0x000ea4000c1e1b00 */
[----:B--2---:R-:W2:Y:S02]  /*0290*/  F2I.F64.TRUNC R23, R16 ;  /* 0x0000001000177311 */ /* 0x004ea4000030d100 */
[----:B--2---:R2:W-:Y:S04]  /*02a0*/  REDG.E.ADD.STRONG.GPU desc[UR8][R8.64+0x8], R23 ;  /* 0x000008170800798e */ /* 0x0045e8000c12e108 */
[----:B------:R-:W3:Y:S02]  /*02b0*/  LDG.E.64 R18, desc[UR8][R4.64+0x18] ;  /* 0x0000180804127981 */ /* 0x000ee4000c1e1b00 */
[----:B---3--:R-:W3:Y:S02]  /*02c0*/  F2I.F64.TRUNC R25, R18 ;  /* 0x0000001200197311 */ /* 0x008ee4000030d100 */
[----:B---3--:R3:W-:Y:S04]  /*02d0*/  REDG.E.ADD.STRONG.GPU desc[UR8][R8.64+0xc], R25 ;  /* 0x00000c190800798e */ /* 0x0087e8000c12e108 */
[----:B------:R-:W0:Y:S02]  /*02e0*/  LDG.E.64 R12, desc[UR8][R4.64+0x20] ;  /* 0x00002008040c7981 */ /* 0x000e24000c1e1b00 */
[----:B0-----:R-:W0:Y:S02]  /*02f0*/  F2I.F64.TRUNC R11, R12 ;  /* 0x0000000c000b7311 */ /* 0x001e24000030d100 */
[----:B0-----:R0:W-:Y:S04]  /*0300*/  REDG.E.ADD.STRONG.GPU desc[UR8][R8.64+0x10], R11 ;  /* 0x0000100b0800798e */ /* 0x0011e8000c12e108 */
[----:B------:R-:W1:Y:S02]  /*0310*/  LDG.E.64 R14, desc[UR8][R4.64+0x28] ;  /* 0x00002808040e7981 */ /* 0x000e64000c1e1b00 */
[----:B-1----:R-:W1:Y:S02]  /*0320*/  F2I.F64.TRUNC R21, R14 ;  /* 0x0000000e00157311 */ /* 0x002e64000030d100 */
        /* <DEDUP_REMOVED lines=11> */
[----:B-1----:R-:W0:Y:S02]  /*03e0*/  F2I.F64.TRUNC R21, R14 ;  /* 0x0000000e00157311 */ /* 0x002e24000030d100 */
[----:B0-----:R4:W-:Y:S04]  /*03f0*/  REDG.E.ADD.STRONG.GPU desc[UR8][R8.64+0x24], R21 ;  /* 0x000024150800798e */ /* 0x0019e8000c12e108 */
[----:B------:R-:W2:Y:S02]  /*0400*/  LDG.E.64 R16, desc[UR8][R4.64+0x50] ;  /* 0x0000500804107981 */ /* 0x000ea4000c1e1b00 */
[----:B--2---:R-:W0:Y:S02]  /*0410*/  F2I.F64.TRUNC R23, R16 ;  /* 0x0000001000177311 */ /* 0x004e24000030d100 */
[----:B0-----:R4:W-:Y:S04]  /*0420*/  REDG.E.ADD.STRONG.GPU desc[UR8][R8.64+0x28], R23 ;  /* 0x000028170800798e */ /* 0x0019e8000c12e108 */
[----:B------:R-:W3:Y:S02]  /*0430*/  LDG.E.64 R18, desc[UR8][R4.64+0x58] ;  /* 0x0000580804127981 */ /* 0x000ee4000c1e1b00 */
[----:B---3--:R-:W0:Y:S02]  /*0440*/  F2I.F64.TRUNC R25, R18 ;  /* 0x0000001200197311 */ /* 0x008e24000030d100 */
[----:B0-----:R4:W-:Y:S04]  /*0450*/  REDG.E.ADD.STRONG.GPU desc[UR8][R8.64+0x2c], R25 ;  /* 0x00002c190800798e */ /* 0x0019e8000c12e108 */
[----:B------:R-:W2:Y:S02]  /*0460*/  LDG.E.64 R12, desc[UR8][R4.64+0x60] ;  /* 0x00006008040c7981 */ /* 0x000ea4000c1e1b00 */
[----:B--2---:R-:W0:Y:S02]  /*0470*/  F2I.F64.TRUNC R13, R12 ;  /* 0x0000000c000d7311 */ /* 0x004e24000030d100 */
[----:B0-----:R4:W-:Y:S04]  /*0480*/  REDG.E.ADD.STRONG.GPU desc[UR8][R8.64+0x30], R13 ;  /* 0x0000300d0800798e */ /* 0x0019e8000c12e108 */
[----:B------:R-:W2:Y:S02]  /*0490*/  LDG.E.64 R14, desc[UR8][R4.64+0x68] ;  /* 0x00006808040e7981 */ /* 0x000ea4000c1e1b00 */
[----:B--2---:R-:W0:Y:S02]  /*04a0*/  F2I.F64.TRUNC R15, R14 ;  /* 0x0000000e000f7311 */ /* 0x004e24000030d100 */
[----:B0-----:R4:W-:Y:S04]  /*04b0*/  REDG.E.ADD.STRONG.GPU desc[UR8][R8.64+0x34], R15 ;  /* 0x0000340f0800798e */ /* 0x0019e8000c12e108 */
[----:B------:R-:W2:Y:S02]  /*04c0*/  LDG.E.64 R16, desc[UR8][R4.64+0x70] ;  /* 0x0000700804107981 */ /* 0x000ea4000c1e1b00 */
[----:B--2---:R-:W0:Y:S02]  /*04d0*/  F2I.F64.TRUNC R17, R16 ;  /* 0x0000001000117311 */ /* 0x004e24000030d100 */
[----:B0-----:R4:W-:Y:S04]  /*04e0*/  REDG.E.ADD.STRONG.GPU desc[UR8][R8.64+0x38], R17 ;  /* 0x000038110800798e */ /* 0x0019e8000c12e108 */
[----:B------:R-:W2:Y:S01]  /*04f0*/  LDG.E.64 R18, desc[UR8][R4.64+0x78] ;  /* 0x0000780804127981 */ /* 0x000ea2000c1e1b00 */
[----:B------:R-:W-:Y:S01]  /*0500*/  UIADD3 UR7, UPT, UPT, UR7, 0x10, URZ ;  /* 0x0000001007077890 */ /* 0x000fe2000fffe0ff */
[----:B--2---:R-:W0:Y:S02]  /*0510*/  F2I.F64.TRUNC R19, R18 ;  /* 0x0000001200137311 */ /* 0x004e24000030d100 */
[----:B0-----:R4:W-:Y:S01]  /*0520*/  REDG.E.ADD.STRONG.GPU desc[UR8][R8.64+0x3c], R19 ;  /* 0x00003c130800798e */ /* 0x0019e2000c12e108 */
[----:B------:R-:W-:Y:S01]  /*0530*/  UISETP.NE.AND UP1, UPT, UR7, URZ, UPT ;  /* 0x000000ff0700728c */ /* 0x000fe2000bf25270 */
[----:B------:R-:W-:-:S02]  /*0540*/  IADD3 R10, PT, PT, R10, 0x10, RZ ;  /* 0x000000100a0a7810 */ /* 0x000fc40007ffe0ff */
[----:B------:R-:W-:-:S06]  /*0550*/  IADD3 R7, PT, PT, R7, 0x10, RZ ;  /* 0x0000001007077810 */ /* 0x000fcc0007ffe0ff */
[----:B------:R-:W-:Y:S05]  /*0560*/  BRA.U UP1, `(.L_x_46) ;  /* 0xfffffffd011c7547 */ /* 0x000fea000b83ffff */
.L_x_45:
[----:B------:R-:W-:Y:S05]  /*0570*/  BRA.U !UP0, `(.L_x_44) ;  /* 0x00000005082c7547 */ /* 0x000fea000b800000 */
[----:B------:R-:W-:Y:S02]  /*0580*/  UISETP.GE.U32.AND UP0, UPT, UR6, 0x8, UPT ;  /* 0x000000080600788c */ /* 0x000fe4000bf06070 */
[----:B------:R-:W-:-:S04]  /*0590*/  ULOP3.LUT UR7, UR5, 0x7, URZ, 0xc0, !UPT ;  /* 0x0000000705077892 */ /* 0x000fc8000f8ec0ff */
[----:B------:R-:W-:-:S03]  /*05a0*/  UISETP.NE.AND UP1, UPT, UR7, URZ, UPT ;  /* 0x000000ff0700728c */ /* 0x000fc6000bf25270 */
[----:B------:R-:W-:Y:S08]  /*05b0*/  BRA.U !UP0, `(.L_x_47) ;  /* 0x00000001087c7547 */ /* 0x000ff0000b800000 */
[----:B0-----:R-:W0:Y:S01]  /*05c0*/  LDC.64 R4, c[0x0][0x380] ;  /* 0x0000e000ff047b82 */ /* 0x001e220000000a00 */
[----:B------:R-:W-:-:S07]  /*05d0*/  VIADD R7, R6, UR4 ;  /* 0x0000000406077c36 */ /* 0x000fce0008000000 */
[----:B----4-:R-:W1:Y:S01]  /*05e0*/  LDC.64 R8, c[0x0][0x398] ;  /* 0x0000e600ff087b82 */ /* 0x010e620000000a00 */
[----:B0-----:R-:W-:-:S05]  /*05f0*/  IMAD.WIDE R4, R7, 0x8, R4 ;  /* 0x0000000807047825 */ /* 0x001fca00078e0204 */
[----:B------:R-:W2:Y:S01]  /*0600*/  LDG.E.64 R10, desc[UR8][R4.64] ;  /* 0x00000008040a7981 */ /* 0x000ea2000c1e1b00 */
[----:B------:R-:W-:-:S05]  /*0610*/  IADD3 R7, PT, PT, R3, UR4, RZ ;  /* 0x0000000403077c10 */ /* 0x000fca000fffe0ff */
[----:B-1----:R-:W-:Y:S01]  /*0620*/  IMAD.WIDE R8, R7, 0x4, R8 ;  /* 0x0000000407087825 */ /* 0x002fe200078e0208 */
[----:B--2---:R-:W0:Y:S04]  /*0630*/  F2I.F64.TRUNC R19, R10 ;  /* 0x0000000a00137311 */ /* 0x004e28000030d100 */
        /* <DEDUP_REMOVED lines=21> */
[----:B0-----:R1:W-:Y:S01]  /*0790*/  REDG.E.ADD.STRONG.GPU desc[UR8][R8.64+0x1c], R17 ;  /* 0x00001c110800798e */ /* 0x0013e2000c12e108 */
[----:B------:R-:W-:-:S12]  /*07a0*/  UIADD3 UR4, UPT, UPT, UR4, 0x8, URZ ;  /* 0x0000000804047890 */ /* 0x000fd8000fffe0ff */
.L_x_47:
[----:B------:R-:W-:Y:S05]  /*07b0*/  BRA.U !UP1, `(.L_x_44) ;  /* 0x00000001099c7547 */ /* 0x000fea000b800000 */
[----:B------:R-:W-:Y:S02]  /*07c0*/  UISETP.GE.U32.AND UP0, UPT, UR7, 0x4, UPT ;  /* 0x000000040700788c */ /* 0x000fe4000bf06070 */
[----:B------:R-:W-:-:S04]  /*07d0*/  ULOP3.LUT UR5, UR5, 0x3, URZ, 0xc0, !UPT ;  /* 0x0000000305057892 */ /* 0x000fc8000f8ec0ff */
[----:B------:R-:W-:-:S03]  /*07e0*/  UISETP.NE.AND UP1, UPT, UR5, URZ, UPT ;  /* 0x000000ff0500728c */ /* 0x000fc6000bf25270 */
[----:B------:R-:W-:Y:S08]  /*07f0*/  BRA.U !UP0, `(.L_x_48) ;  /* 0x00000001084c7547 */ /* 0x000ff0000b800000 */
[----:B0-----:R-:W0:Y:S01]  /*0800*/  LDC.64 R4, c[0x0][0x380] ;  /* 0x0000e000ff047b82 */ /* 0x001e220000000a00 */
[----:B-1--4-:R-:W-:-:S07]  /*0810*/  IADD3 R17, PT, PT, R6, UR4, RZ ;  /* 0x0000000406117c10 */ /* 0x012fce000fffe0ff */
[----:B------:R-:W1:Y:S01]  /*0820*/  LDC.64 R8, c[0x0][0x398] ;  /* 0x0000e600ff087b82 */ /* 0x000e620000000a00 */
[----:B0-----:R-:W-:-:S05]  /*0830*/  IMAD.WIDE R16, R17, 0x8, R4 ;  /* 0x0000000811107825 */ /* 0x001fca00078e0204 */
[----:B------:R-:W2:Y:S01]  /*0840*/  LDG.E.64 R4, desc[UR8][R16.64] ;  /* 0x0000000810047981 */ /* 0x000ea2000c1e1b00 */
[----:B------:R-:W-:-:S04]  /*0850*/  VIADD R15, R3, UR4 ;  /* 0x00000004030f7c36 */ /* 0x000fc80008000000 */
[----:B-1----:R-:W-:Y:S01]  /*0860*/  IMAD.WIDE R14, R15, 0x4, R8 ;  /* 0x000000040f0e7825 */ /* 0x002fe200078e0208 */
[----:B--2---:R-:W0:Y:S04]  /*0870*/  F2I.F64.TRUNC R5, R4 ;  /* 0x0000000400057311 */ /* 0x004e28000030d100 */
[----:B0-----:R2:W-:Y:S04]  /*0880*/  REDG.E.ADD.STRONG.GPU desc[UR8][R14.64], R5 ;  /* 0x000000050e00798e */ /* 0x0015e8000c12e108 */
[----:B------:R-:W3:Y:S02]  /*0890*/  LDG.E.64 R8, desc[UR8][R16.64+0x8] ;  /* 0x0000080810087981 */ /* 0x000ee4000c1e1b00 */
[----:B---3--:R-:W0:Y:S02]  /*08a0*/  F2I.F64.TRUNC R9, R8 ;  /* 0x0000000800097311 */ /* 0x008e24000030d100 */
[----:B0-----:R2:W-:Y:S04]  /*08b0*/  REDG.E.ADD.STRONG.GPU desc[UR8][R14.64+0x4], R9 ;  /* 0x000004090e00798e */ /* 0x0015e8000c12e108 */
[----:B------:R-:W3:Y:S02]  /*08c0*/  LDG.E.64 R10, desc[UR8][R16.64+0x10] ;  /* 0x00001008100a7981 */ /* 0x000ee4000c1e1b00 */
[----:B---3--:R-:W0:Y:S02]  /*08d0*/  F2I.F64.TRUNC R11, R10 ;  /* 0x0000000a000b7311 */ /* 0x008e24000030d100 */
[----:B0-----:R2:W-:Y:S04]  /*08e0*/  REDG.E.ADD.STRONG.GPU desc[UR8][R14.64+0x8], R11 ;  /* 0x0000080b0e00798e */ /* 0x0015e8000c12e108 */
[----:B------:R-:W3:Y:S02]  /*08f0*/  LDG.E.64 R12, desc[UR8][R16.64+0x18] ;  /* 0x00001808100c7981 */ /* 0x000ee4000c1e1b00 */
[----:B---3--:R-:W0:Y:S02]  /*0900*/  F2I.F64.TRUNC R13, R12 ;  /* 0x0000000c000d7311 */ /* 0x008e24000030d100 */
[----:B0-----:R2:W-:Y:S01]  /*0910*/  REDG.E.ADD.STRONG.GPU desc[UR8][R14.64+0xc], R13 ;  /* 0x00000c0d0e00798e */ /* 0x0015e2000c12e108 */
[----:B------:R-:W-:-:S12]  /*0920*/  UIADD3 UR4, UPT, UPT, UR4, 0x4, URZ ;  /* 0x0000000404047890 */ /* 0x000fd8000fffe0ff */
.L_x_48:
[----:B------:R-:W-:Y:S05]  /*0930*/  BRA.U !UP1, `(.L_x_44) ;  /* 0x00000001093c7547 */ /* 0x000fea000b800000 */
[----:B-12-4-:R-:W1:Y:S01]  /*0940*/  LDC.64 R10, c[0x0][0x398] ;  /* 0x0000e600ff0a7b82 */ /* 0x016e620000000a00 */
[----:B------:R-:W-:Y:S01]  /*0950*/  IADD3 R13, PT, PT, R6, UR4, RZ ;  /* 0x00000004060d7c10 */ /* 0x000fe2000fffe0ff */
[----:B------:R-:W-:Y:S01]  /*0960*/  UIADD3 UR5, UPT, UPT, -UR5, URZ, URZ ;  /* 0x000000ff05057290 */ /* 0x000fe2000fffe1ff */
[----:B------:R-:W-:-:S05]  /*0970*/  IADD3 R3, PT, PT, R3, UR4, RZ ;  /* 0x0000000403037c10 */ /* 0x000fca000fffe0ff */
[----:B------:R-:W2:Y:S06]  /*0980*/  LDC.64 R8, c[0x0][0x380] ;  /* 0x0000e000ff087b82 */ /* 0x000eac0000000a00 */
.L_x_49:
[----:B0-2---:R-:W-:-:S06]  /*0990*/  IMAD.WIDE R4, R13, 0x8, R8 ;  /* 0x000000080d047825 */ /* 0x005fcc00078e0208 */
[----:B------:R-:W2:Y:S01]  /*09a0*/  LDG.E.64 R4, desc[UR8][R4.64] ;  /* 0x0000000804047981 */ /* 0x000ea2000c1e1b00 */
[----:B-1-3--:R-:W-:Y:S01]  /*09b0*/  IMAD.WIDE R6, R3, 0x4, R10 ;  /* 0x0000000403067825 */ /* 0x00afe200078e020a */
[----:B------:R-:W-:Y:S01]  /*09c0*/  UIADD3 UR5, UPT, UPT, UR5, 0x1, URZ ;  /* 0x0000000105057890 */ /* 0x000fe2000fffe0ff */
[----:B--2---:R-:W0:Y:S03]  /*09d0*/  F2I.F64.TRUNC R15, R4 ;  /* 0x00000004000f7311 */ /* 0x004e26000030d100 */
[----:B0-----:R3:W-:Y:S01]  /*09e0*/  REDG.E.ADD.STRONG.GPU desc[UR8][R6.64], R15 ;  /* 0x0000000f0600798e */ /* 0x0017e2000c12e108 */
[----:B------:R-:W-:Y:S01]  /*09f0*/  UISETP.NE.AND UP0, UPT, UR5, URZ, UPT ;  /* 0x000000ff0500728c */ /* 0x000fe2000bf05270 */
[----:B------:R-:W-:Y:S01]  /*0a00*/  VIADD R13, R13, 0x1 ;  /* 0x000000010d0d7836 */ /* 0x000fe20000000000 */
[----:B------:R-:W-:-:S07]  /*0a10*/  IADD3 R3, PT, PT, R3, 0x1, RZ ;  /* 0x0000000103037810 */ /* 0x000fce0007ffe0ff */
[----:B------:R-:W-:Y:S05]  /*0a20*/  BRA.U UP0, `(.L_x_49) ;  /* 0xfffffffd00d87547 */ /* 0x000fea000b83ffff */
.L_x_44:
[----:B01-3--:R-:W4:Y:S01]  /*0a30*/  LDC R7, c[0x0][0x3a8] ;  /* 0x0000ea00ff077b82 */ /* 0x00bf220000000800 */
[----:B------:R-:W-:Y:S02]  /*0a40*/  IABS R6, R0 ;  /* 0x0000000000067213 */ /* 0x000fe40000000000 */
[----:B----4-:R-:W-:-:S04]  /*0a50*/  IABS R8, R7 ;  /* 0x0000000700087213 */ /* 0x010fc80000000000 */
[----:B------:R-:W0:Y:S08]  /*0a60*/  I2F.RP R3, R8 ;  /* 0x0000000800037306 */ /* 0x000e300000209400 */
[----:B0-----:R-:W0:Y:S02]  /*0a70*/  MUFU.RCP R3, R3 ;  /* 0x0000000300037308 */ /* 0x001e240000001000 */
[----:B0-----:R-:W-:-:S06]  /*0a80*/  IADD3 R4, PT, PT, R3, 0xffffffe, RZ ;  /* 0x0ffffffe03047810 */ /* 0x001fcc0007ffe0ff */
[----:B--2---:R0:W1:Y:S02]  /*0a90*/  F2I.FTZ.U32.TRUNC.NTZ R5, R4 ;  /* 0x0000000400057305 */ /* 0x004064000021f000 */
[----:B0-----:R-:W-:Y:S01]  /*0aa0*/  MOV R4, RZ ;  /* 0x000000ff00047202 */ /* 0x001fe20000000f00 */
[----:B-1----:R-:W-:-:S04]  /*0ab0*/  IMAD.MOV R9, RZ, RZ, -R5 ;  /* 0x000000ffff097224 */ /* 0x002fc800078e0a05 */
[----:B------:R-:W-:-:S04]  /*0ac0*/  IMAD R9, R9, R8, RZ ;  /* 0x0000000809097224 */ /* 0x000fc800078e02ff */
[----:B------:R-:W-:Y:S01]  /*0ad0*/  IMAD.HI.U32 R5, R5, R9, R4 ;  /* 0x0000000905057227 */ /* 0x000fe200078e0004 */
[----:B------:R-:W-:-:S05]  /*0ae0*/  MOV R9, R6 ;  /* 0x0000000600097202 */ /* 0x000fca0000000f00 */
[----:B------:R-:W-:Y:S02]  /*0af0*/  IMAD.HI.U32 R6, R5, R9, RZ ;  /* 0x0000000905067227 */ /* 0x000fe400078e00ff */
[----:B------:R-:W0:Y:S02]  /*0b00*/  LDC.64 R4, c[0x0][0x3a0] ;  /* 0x0000e800ff047b82 */ /* 0x000e240000000a00 */
[----:B------:R-:W-:-:S04]  /*0b10*/  IMAD.MOV R3, RZ, RZ, -R6 ;  /* 0x000000ffff037224 */ /* 0x000fc800078e0a06 */
[----:B------:R-:W-:-:S05]  /*0b20*/  IMAD R3, R8, R3, R9 ;  /* 0x0000000308037224 */ /* 0x000fca00078e0209 */
[----:B------:R-:W-:-:S13]  /*0b30*/  ISETP.GT.U32.AND P2, PT, R8, R3, PT ;  /* 0x000000030800720c */ /* 0x000fda0003f44070 */
[-C--:B------:R-:W-:Y:S02]  /*0b40*/  @!P2 IADD3 R3, PT, PT, R3, -R8.reuse, RZ ;  /* 0x800000080303a210 */ /* 0x080fe40007ffe0ff */
[----:B------:R-:W-:Y:S02]  /*0b50*/  @!P2 IADD3 R6, PT, PT, R6, 0x1, RZ ;  /* 0x000000010606a810 */ /* 0x000fe40007ffe0ff */
[----:B------:R-:W-:Y:S02]  /*0b60*/  ISETP.GE.U32.AND P0, PT, R3, R8, PT ;  /* 0x000000080300720c */ /* 0x000fe40003f06070 */
[----:B------:R-:W-:Y:S02]  /*0b70*/  LOP3.LUT R3, R0, R7, RZ, 0x3c, !PT ;  /* 0x0000000700037212 */ /* 0x000fe400078e3cff */
[----:B------:R-:W-:Y:S02]  /*0b80*/  ISETP.NE.AND P2, PT, R7, RZ, PT ;  /* 0x000000ff0700720c */ /* 0x000fe40003f45270 */
[----:B------:R-:W-:-:S02]  /*0b90*/  ISETP.GE.AND P1, PT, R3, RZ, PT ;  /* 0x000000ff0300720c */ /* 0x000fc40003f26270 */
[----:B------:R-:W-:-:S05]  /*0ba0*/  SHF.L.U32 R3, R2, 0x1, RZ ;  /* 0x0000000102037819 */ /* 0x000fca00000006ff */
[----:B------:R-:W-:Y:S02]  /*0bb0*/  @P0 VIADD R6, R6, 0x1 ;  /* 0x0000000106060836 */ /* 0x000fe40000000000 */
[----:B0-----:R-:W-:-:S04]  /*0bc0*/  IMAD.WIDE R2, R3, 0x4, R4 ;  /* 0x0000000403027825 */ /* 0x001fc800078e0204 */
[----:B------:R-:W-:Y:S02]  /*0bd0*/  @!P1 IADD3 R6, PT, PT, -R6, RZ, RZ ;  /* 0x000000ff06069210 */ /* 0x000fe40007ffe1ff */
[----:B------:R-:W-:-:S04]  /*0be0*/  @!P2 LOP3.LUT R6, RZ, R7, RZ, 0x33, !PT ;  /* 0x00000007ff06a212 */ /* 0x000fc800078e33ff */
[----:B------:R-:W-:-:S05]  /*0bf0*/  IADD3 R8, PT, PT, -R6, RZ, RZ ;  /* 0x000000ff06087210 */ /* 0x000fca0007ffe1ff */
[----:B------:R-:W-:-:S05]  /*0c00*/  IMAD R5, R7, R8, R0 ;  /* 0x0000000807057224 */ /* 0x000fca00078e0200 */
[----:B------:R-:W-:Y:S04]  /*0c10*/  REDG.E.ADD.STRONG.GPU desc[UR8][R2.64], R5 ;  /* 0x000000050200798e */ /* 0x000fe8000c12e108 */
[----:B------:R-:W-:Y:S01]  /*0c20*/  REDG.E.ADD.STRONG.GPU desc[UR8][R2.64+0x4], R6 ;  /* 0x000004060200798e */ /* 0x000fe2000c12e108 */
[----:B------:R-:W-:Y:S05]  /*0c30*/  EXIT ;  /* 0x000000000000794d */ /* 0x000fea0003800000 */
.L_x_50:
        /* <DEDUP_REMOVED lines=12> */
.L_x_136:


//--------------------- .text._Z14clear_fields_2PiS_S_ii --------------------------
	.section	.text._Z14clear_fields_2PiS_S_ii,"ax",@progbits
	.align	128
        .global         _Z14clear_fields_2PiS_S_ii
        .type           _Z14clear_fields_2PiS_S_ii,@function
        .size           _Z14clear_fields_2PiS_S_ii,(.L_x_137 - _Z14clear_fields_2PiS_S_ii)
        .other          _Z14clear_fields_2PiS_S_ii,@"STO_CUDA_ENTRY STV_DEFAULT"
_Z14clear_fields_2PiS_S_ii:
.text._Z14clear_fields_2PiS_S_ii:
        /* <DEDUP_REMOVED lines=8> */
[----:B------:R-:W0:Y:S01]  /*0080*/  LDC R9, c[0x0][0x398] ;  /* 0x0000e600ff097b82 */ /* 0x000e220000000800 */
[----:B------:R-:W1:Y:S07]  /*0090*/  LDCU.64 UR6, c[0x0][0x358] ;  /* 0x00006b00ff0677ac */ /* 0x000e6e0008000a00 */
[----:B------:R-:W2:Y:S01]  /*00a0*/  LDC.64 R2, c[0x0][0x380] ;  /* 0x0000e000ff027b82 */ /* 0x000ea20000000a00 */
[----:B0-----:R-:W-:Y:S01]  /*00b0*/  ISETP.GE.AND P0, PT, R9, 0x1, PT ;  /* 0x000000010900780c */ /* 0x001fe20003f06270 */
[----:B--2---:R-:W-:-:S05]  /*00c0*/  IMAD.WIDE R2, R0, 0x4, R2 ;  /* 0x0000000400027825 */ /* 0x004fca00078e0202 */
[----:B-1----:R0:W-:Y:S07]  /*00d0*/  STG.E desc[UR6][R2.64], RZ ;  /* 0x000000ff02007986 */ /* 0x0021ee000c101906 */
[----:B------:R-:W-:Y:S05]  /*00e0*/  @!P0 BRA `(.L_x_51) ;  /* 0x0000000000d88947 */ /* 0x000fea0003800000 */
[C---:B------:R-:W-:Y:S01]  /*00f0*/  ISETP.GE.U32.AND P1, PT, R9.reuse, 0x8, PT ;  /* 0x000000080900780c */ /* 0x040fe20003f26070 */
[----:B------:R-:W-:Y:S01]  /*0100*/  IMAD R4, R0, R9, RZ ;  /* 0x0000000900047224 */ /* 0x000fe200078e02ff */
[----:B------:R-:W-:Y:S01]  /*0110*/  LOP3.LUT R8, R9, 0x7, RZ, 0xc0, !PT ;  /* 0x0000000709087812 */ /* 0x000fe200078ec0ff */
[----:B------:R-:W-:-:S03]  /*0120*/  IMAD.MOV.U32 R5, RZ, RZ, RZ ;  /* 0x000000ffff057224 */ /* 0x000fc600078e00ff */
[----:B------:R-:W-:-:S07]  /*0130*/  ISETP.NE.AND P0, PT, R8, RZ, PT ;  /* 0x000000ff0800720c */ /* 0x000fce0003f05270 */
[----:B------:R-:W-:Y:S06]  /*0140*/  @!P1 BRA `(.L_x_52) ;  /* 0x0000000000549947 */ /* 0x000fec0003800000 */
[----:B------:R-:W1:Y:S01]  /*0150*/  LDCU.64 UR4, c[0x0][0x388] ;  /* 0x00007100ff0477ac */ /* 0x000e620008000a00 */
[----:B------:R-:W-:Y:S01]  /*0160*/  LOP3.LUT R5, R9, 0x7ffffff8, RZ, 0xc0, !PT ;  /* 0x7ffffff809057812 */ /* 0x000fe200078ec0ff */
[----:B------:R-:W-:-:S03]  /*0170*/  IMAD.MOV.U32 R7, RZ, RZ, R4 ;  /* 0x000000ffff077224 */ /* 0x000fc600078e0004 */
[----:B------:R-:W-:Y:S01]  /*0180*/  IADD3 R6, PT, PT, -R5, RZ, RZ ;  /* 0x000000ff05067210 */ /* 0x000fe20007ffe1ff */
[----:B-1----:R-:W-:-:S04]  /*0190*/  UIADD3 UR4, UP0, UPT, UR4, 0x10, URZ ;  /* 0x0000001004047890 */ /* 0x002fc8000ff1e0ff */
[----:B------:R-:W-:-:S12]  /*01a0*/  UIADD3.X UR5, UPT, UPT, URZ, UR5, URZ, UP0, !UPT ;  /* 0x00000005ff057290 */ /* 0x000fd800087fe4ff */
.L_x_53:
[----:B------:R-:W-:Y:S01]  /*01b0*/  IADD3 R6, PT, PT, R6, 0x8, RZ ;  /* 0x0000000806067810 */ /* 0x000fe20007ffe0ff */
[----:B01----:R-:W-:Y:S02]  /*01c0*/  IMAD.U32 R2, RZ, RZ, UR4 ;  /* 0x00000004ff027e24 */ /* 0x003fe4000f8e00ff */
[----:B------:R-:W-:Y:S01]  /*01d0*/  IMAD.U32 R3, RZ, RZ, UR5 ;  /* 0x00000005ff037e24 */ /* 0x000fe2000f8e00ff */
[----:B------:R-:W-:Y:S01]  /*01e0*/  ISETP.NE.AND P1, PT, R6, RZ, PT ;  /* 0x000000ff0600720c */ /* 0x000fe20003f25270 */
[----:B------:R-:W-:-:S04]  /*01f0*/  IMAD.WIDE R2, R7, 0x4, R2 ;  /* 0x0000000407027825 */ /* 0x000fc800078e0202 */
[----:B------:R-:W-:Y:S01]  /*0200*/  VIADD R7, R7, 0x8 ;  /* 0x0000000807077836 */ /* 0x000fe20000000000 */
[----:B------:R1:W-:Y:S04]  /*0210*/  STG.E desc[UR6][R2.64+-0x10], RZ ;  /* 0xfffff0ff02007986 */ /* 0x0003e8000c101906 */
[----:B------:R1:W-:Y:S04]  /*0220*/  STG.E desc[UR6][R2.64+-0xc], RZ ;  /* 0xfffff4ff02007986 */ /* 0x0003e8000c101906 */
[----:B------:R1:W-:Y:S04]  /*0230*/  STG.E desc[UR6][R2.64+-0x8], RZ ;  /* 0xfffff8ff02007986 */ /* 0x0003e8000c101906 */
[----:B------:R1:W-:Y:S04]  /*0240*/  STG.E desc[UR6][R2.64+-0x4], RZ ;  /* 0xfffffcff02007986 */ /* 0x0003e8000c101906 */
[----:B------:R1:W-:Y:S04]  /*0250*/  STG.E desc[UR6][R2.64], RZ ;  /* 0x000000ff02007986 */ /* 0x0003e8000c101906 */
[----:B------:R1:W-:Y:S04]  /*0260*/  STG.E desc[UR6][R2.64+0x4], RZ ;  /* 0x000004ff02007986 */ /* 0x0003e8000c101906 */
[----:B------:R1:W-:Y:S04]  /*0270*/  STG.E desc[UR6][R2.64+0x8], RZ ;  /* 0x000008ff02007986 */ /* 0x0003e8000c101906 */
[----:B------:R1:W-:Y:S01]  /*0280*/  STG.E desc[UR6][R2.64+0xc], RZ ;  /* 0x00000cff02007986 */ /* 0x0003e2000c101906 */
[----:B------:R-:W-:Y:S05]  /*0290*/  @P1 BRA `(.L_x_53) ;  /* 0xfffffffc00c41947 */ /* 0x000fea000383ffff */
.L_x_52:
[----:B------:R-:W-:Y:S05]  /*02a0*/  @!P0 BRA `(.L_x_51) ;  /* 0x0000000000688947 */ /* 0x000fea0003800000 */
[----:B------:R-:W-:Y:S02]  /*02b0*/  ISETP.GE.U32.AND P0, PT, R8, 0x4, PT ;  /* 0x000000040800780c */ /* 0x000fe40003f06070 */
[----:B------:R-:W-:-:S04]  /*02c0*/  LOP3.LUT R6, R9, 0x3, RZ, 0xc0, !PT ;  /* 0x0000000309067812 */ /* 0x000fc800078ec0ff */
[----:B------:R-:W-:-:S07]  /*02d0*/  ISETP.NE.AND P1, PT, R6, RZ, PT ;  /* 0x000000ff0600720c */ /* 0x000fce0003f25270 */
[----:B------:R-:W-:Y:S06]  /*02e0*/  @!P0 BRA `(.L_x_54) ;  /* 0x0000000000208947 */ /* 0x000fec0003800000 */
[----:B01----:R-:W0:Y:S01]  /*02f0*/  LDC.64 R2, c[0x0][0x388] ;  /* 0x0000e200ff027b82 */ /* 0x003e220000000a00 */
[----:B------:R-:W-:Y:S01]  /*0300*/  IMAD.IADD R7, R4, 0x1, R5 ;  /* 0x0000000104077824 */ /* 0x000fe200078e0205 */
[----:B------:R-:W-:-:S03]  /*0310*/  IADD3 R5, PT, PT, R5, 0x4, RZ ;  /* 0x0000000405057810 */ /* 0x000fc60007ffe0ff */
[----:B0-----:R-:W-:-:S05]  /*0320*/  IMAD.WIDE R2, R7, 0x4, R2 ;  /* 0x0000000407027825 */ /* 0x001fca00078e0202 */
[----:B------:R2:W-:Y:S04]  /*0330*/  STG.E desc[UR6][R2.64], RZ ;  /* 0x000000ff02007986 */ /* 0x0005e8000c101906 */
[----:B------:R2:W-:Y:S04]  /*0340*/  STG.E desc[UR6][R2.64+0x4], RZ ;  /* 0x000004ff02007986 */ /* 0x0005e8000c101906 */
[----:B------:R2:W-:Y:S04]  /*0350*/  STG.E desc[UR6][R2.64+0x8], RZ ;  /* 0x000008ff02007986 */ /* 0x0005e8000c101906 */
[----:B------:R2:W-:Y:S02]  /*0360*/  STG.E desc[UR6][R2.64+0xc], RZ ;  /* 0x00000cff02007986 */ /* 0x0005e4000c101906 */
.L_x_54:
[----:B------:R-:W-:Y:S05]  /*0370*/  @!P1 BRA `(.L_x_51) ;  /* 0x0000000000349947 */ /* 0x000fea0003800000 */
[----:B012---:R-:W-:Y:S02]  /*0380*/  LOP3.LUT R2, R9, 0x1, RZ, 0xc0, !PT ;  /* 0x0000000109027812 */ /* 0x007fe400078ec0ff */
[----:B------:R-:W-:Y:S02]  /*0390*/  ISETP.NE.AND P0, PT, R6, 0x1, PT ;  /* 0x000000010600780c */ /* 0x000fe40003f05270 */
[----:B------:R-:W-:-:S11]  /*03a0*/  ISETP.NE.U32.AND P1, PT, R2, 0x1, PT ;  /* 0x000000010200780c */ /* 0x000fd60003f25070 */
[----:B------:R-:W0:Y:S01]  /*03b0*/  @P0 LDC.64 R2, c[0x0][0x388] ;  /* 0x0000e200ff020b82 */ /* 0x000e220000000a00 */
[----:B------:R-:W-:Y:S01]  /*03c0*/  @P0 IMAD.IADD R11, R4, 0x1, R5 ;  /* 0x00000001040b0824 */ /* 0x000fe200078e0205 */
[----:B------:R-:W-:-:S05]  /*03d0*/  @P0 IADD3 R5, PT, PT, R5, 0x2, RZ ;  /* 0x0000000205050810 */ /* 0x000fca0007ffe0ff */
[----:B------:R-:W-:Y:S01]  /*03e0*/  @!P1 IMAD.IADD R9, R4, 0x1, R5 ;  /* 0x0000000104099824 */ /* 0x000fe200078e0205 */
[----:B------:R-:W1:Y:S01]  /*03f0*/  @!P1 LDC.64 R6, c[0x0][0x388] ;  /* 0x0000e200ff069b82 */ /* 0x000e620000000a00 */
[----:B0-----:R-:W-:-:S05]  /*0400*/  @P0 IMAD.WIDE R4, R11, 0x4, R2 ;  /* 0x000000040b040825 */ /* 0x001fca00078e0202 */
[----:B------:R3:W-:Y:S01]  /*0410*/  @P0 STG.E desc[UR6][R4.64], RZ ;  /* 0x000000ff04000986 */ /* 0x0007e2000c101906 */
[----:B-1----:R-:W-:-:S03]  /*0420*/  @!P1 IMAD.WIDE R2, R9, 0x4, R6 ;  /* 0x0000000409029825 */ /* 0x002fc600078e0206 */
[----:B------:R3:W-:Y:S04]  /*0430*/  @P0 STG.E desc[UR6][R4.64+0x4], RZ ;  /* 0x000004ff04000986 */ /* 0x0007e8000c101906 */
[----:B------:R3:W-:Y:S02]  /*0440*/  @!P1 STG.E desc[UR6][R2.64], RZ ;  /* 0x000000ff02009986 */ /* 0x0007e4000c101906 */
.L_x_51:
[----:B0123--:R-:W0:Y:S01]  /*0450*/  LDC.64 R2, c[0x0][0x390] ;  /* 0x0000e400ff027b82 */ /* 0x00fe220000000a00 */
[----:B------:R-:W-:-:S05]  /*0460*/  SHF.L.U32 R5, R0, 0x1, RZ ;  /* 0x0000000100057819 */ /* 0x000fca00000006ff */
[----:B0-----:R-:W-:-:S05]  /*0470*/  IMAD.WIDE R2, R5, 0x4, R2 ;  /* 0x0000000405027825 */ /* 0x001fca00078e0202 */
[----:B------:R-:W-:Y:S04]  /*0480*/  STG.E desc[UR6][R2.64+0x4], RZ ;  /* 0x000004ff02007986 */ /* 0x000fe8000c101906 */
[----:B------:R-:W-:Y:S01]  /*0490*/  STG.E desc[UR6][R2.64], RZ ;  /* 0x000000ff02007986 */ /* 0x000fe2000c101906 */
[----:B------:R-:W-:Y:S05]  /*04a0*/  EXIT ;  /* 0x000000000000794d */ /* 0x000fea0003800000 */
.L_x_55:
        /* <DEDUP_REMOVED lines=13> */
.L_x_137:


//--------------------- .text._Z22calculate_mu_and_sigmaPiPdS_S_S0_S0_PyS0_S0_S0_S0_iii --------------------------
	.section	.text._Z22calculate_mu_and_sigmaPiPdS_S_S0_S0_PyS0_S0_S0_S0_iii,"ax",@progbits
	.align	128
        .global         _Z22calculate_mu_and_sigmaPiPdS_S_S0_S0_PyS0_S0_S0_S0_iii
        .type           _Z22calculate_mu_and_sigmaPiPdS_S_S0_S0_PyS0_S0_S0_S0_iii,@function
        .size           _Z22calculate_mu_and_sigmaPiPdS_S_S0_S0_PyS0_S0_S0_S0_iii,(.L_x_134 - _Z22calculate_mu_and_sigmaPiPdS_S_S0_S0_PyS0_S0_S0_S0_iii)
        .other          _Z22calculate_mu_and_sigmaPiPdS_S_S0_S0_PyS0_S0_S0_S0_iii,@"STO_CUDA_ENTRY STV_DEFAULT"
_Z22calculate_mu_and_sigmaPiPdS_S_S0_S0_PyS0_S0_S0_S0_iii:
.text._Z22calculate_mu_and_sigmaPiPdS_S_S0_S0_PyS0_S0_S0_S0_iii:
        /* <DEDUP_REMOVED lines=11> */
[----:B-1----:R-:W2:Y:S01]  /*00b0*/  LDG.E R3, desc[UR6][R28.64] ;  /* 0x000000061c037981 */ /* 0x002ea2000c1e1900 */
[----:B------:R-:W-:Y:S01]  /*00c0*/  BSSY.RECONVERGENT B0, `(.L_x_56) ;  /* 0x0000273000007945 */ /* 0x000fe20003800200 */
[----:B------:R-:W-:Y:S02]  /*00d0*/  CS2R R24, SRZ ;  /* 0x0000000000187805 */ /* 0x000fe4000001ff00 */
[----:B------:R-:W-:Y:S02]  /*00e0*/  CS2R R22, SRZ ;  /* 0x0000000000167805 */ /* 0x000fe4000001ff00 */
[----:B--2---:R-:W-:Y:S01]  /*00f0*/  ISETP.GE.AND P0, PT, R3, 0x1, PT ;  /* 0x000000010300780c */ /* 0x004fe20003f06270 */
[----:B------:R0:W1:-:S12]  /*0100*/  I2F.F64 R26, R3 ;  /* 0x00000003001a7312 */ /* 0x0000580000201c00 */
[----:B0-----:R-:W-:Y:S05]  /*0110*/  @!P0 BRA `(.L_x_57) ;  /* 0x0000002400b48947 */ /* 0x001fea0003800000 */
[----:B-1----:R-:W-:Y:S01]  /*0120*/  ISETP.GT.AND P0, PT, R27, 0xfffff, PT ;  /* 0x000fffff1b00780c */ /* 0x002fe20003f04270 */
[--C-:B------:R-:W-:Y:S01]  /*0130*/  IMAD.MOV.U32 R6, RZ, RZ, R26.reuse ;  /* 0x000000ffff067224 */ /* 0x100fe200078e001a */
[----:B------:R-:W-:Y:S01]  /*0140*/  BSSY.RECONVERGENT B1, `(.L_x_58) ;  /* 0x0000053000017945 */ /* 0x000fe20003800200 */
[--C-:B------:R-:W-:Y:S02]  /*0150*/  IMAD.MOV.U32 R7, RZ, RZ, R27.reuse ;  /* 0x000000ffff077224 */ /* 0x100fe400078e001b */
[----:B------:R-:W-:Y:S02]  /*0160*/  IMAD.MOV.U32 R5, RZ, RZ, R27 ;  /* 0x000000ffff057224 */ /* 0x000fe400078e001b */
[----:B------:R-:W-:-:S06]  /*0170*/  IMAD.MOV.U32 R2, RZ, RZ, R26 ;  /* 0x000000ffff027224 */ /* 0x000fcc00078e001a */
[----:B------:R-:W-:-:S10]  /*0180*/  @!P0 DMUL R6, R26, 1.80143985094819840000e+16 ;  /* 0x435000001a068828 */ /* 0x000fd40000000000 */
[----:B------:R-:W-:Y:S02]  /*0190*/  @!P0 IMAD.MOV.U32 R5, RZ, RZ, R7 ;  /* 0x000000ffff058224 */ /* 0x000fe400078e0007 */
[----:B------:R-:W-:Y:S02]  /*01a0*/  @!P0 IMAD.MOV.U32 R2, RZ, RZ, R6 ;  /* 0x000000ffff028224 */ /* 0x000fe400078e0006 */
[----:B------:R-:W-:-:S05]  /*01b0*/  VIADD R0, R5, 0xffffffff ;  /* 0xffffffff05007836 */ /* 0x000fca0000000000 */
[----:B------:R-:W-:Y:S01]  /*01c0*/  ISETP.GT.U32.AND P1, PT, R0, 0x7feffffe, PT ;  /* 0x7feffffe0000780c */ /* 0x000fe20003f24070 */
[----:B------:R-:W-:Y:S02]  /*01d0*/  IMAD.MOV.U32 R0, RZ, RZ, -0x3ff ;  /* 0xfffffc01ff007424 */ /* 0x000fe400078e00ff */
[----:B------:R-:W-:-:S10]  /*01e0*/  @!P0 IMAD.MOV.U32 R0, RZ, RZ, -0x435 ;  /* 0xfffffbcbff008424 */ /* 0x000fd400078e00ff */
[----:B------:R-:W-:Y:S05]  /*01f0*/  @P1 BRA `(.L_x_59) ;  /* 0x0000000400041947 */ /* 0x000fea0003800000 */
[----:B------:R-:W-:Y:S01]  /*0200*/  LOP3.LUT R6, R5, 0xfffff, RZ, 0xc0, !PT ;  /* 0x000fffff05067812 */ /* 0x000fe200078ec0ff */
[----:B------:R-:W-:Y:S01]  /*0210*/  IMAD.MOV.U32 R8, RZ, RZ, RZ ;  /* 0x000000ffff087224 */ /* 0x000fe200078e00ff */
[----:B------:R-:W-:Y:S01]  /*0220*/  UMOV UR4, 0x3ae80f1e ;  /* 0x3ae80f1e00047882 */ /* 0x000fe20000000000 */
[----:B------:R-:W-:Y:S01]  /*0230*/  IMAD.MOV.U32 R16, RZ, RZ, -0x748574fc ;  /* 0x8b7a8b04ff107424 */ /* 0x000fe200078e00ff */
[----:B------:R-:W-:Y:S01]  /*0240*/  LOP3.LUT R7, R6, 0x3ff00000, RZ, 0xfc, !PT ;  /* 0x3ff0000006077812 */ /* 0x000fe200078efcff */
[----:B------:R-:W-:Y:S01]  /*0250*/  IMAD.MOV.U32 R17, RZ, RZ, 0x3ed0ee25 ;  /* 0x3ed0ee25ff117424 */ /* 0x000fe200078e00ff */
[----:B------:R-:W-:Y:S01]  /*0260*/  MOV R6, R2 ;  /* 0x0000000200067202 */ /* 0x000fe20000000f00 */
[----:B------:R-:W-:Y:S01]  /*0270*/  UMOV UR5, 0x3eb1380b ;  /* 0x3eb1380b00057882 */ /* 0x000fe20000000000 */
[----:B------:R-:W-:Y:S01]  /*0280*/  ISETP.GE.U32.AND P0, PT, R7, 0x3ff6a09f, PT ;  /* 0x3ff6a09f0700780c */ /* 0x000fe20003f06070 */
[----:B------:R-:W-:Y:S01]  /*0290*/  IMAD.MOV.U32 R21, RZ, RZ, 0x43300000 ;  /* 0x43300000ff157424 */ /* 0x000fe200078e00ff */
[----:B------:R-:W-:Y:S01]  /*02a0*/  LEA.HI R0, R5, R0, RZ, 0xc ;  /* 0x0000000005007211 */ /* 0x000fe200078f60ff */
[----:B------:R-:W-:Y:S01]  /*02b0*/  UMOV UR8, 0x80000000 ;  /* 0x8000000000087882 */ /* 0x000fe20000000000 */
[----:B------:R-:W-:-:S09]  /*02c0*/  UMOV UR9, 0x43300000 ;  /* 0x4330000000097882 */ /* 0x000fd20000000000 */
[----:B------:R-:W-:Y:S02]  /*02d0*/  @P0 VIADD R9, R7, 0xfff00000 ;  /* 0xfff0000007090836 */ /* 0x000fe40000000000 */
[----:B------:R-:W-:Y:S02]  /*02e0*/  @P0 VIADD R0, R0, 0x1 ;  /* 0x0000000100000836 */ /* 0x000fe40000000000 */
[----:B------:R-:W-:-:S03]  /*02f0*/  @P0 IMAD.MOV.U32 R7, RZ, RZ, R9 ;  /* 0x000000ffff070224 */ /* 0x000fc600078e0009 */
[----:B------:R-:W-:-:S03]  /*0300*/  LOP3.LUT R20, R0, 0x80000000, RZ, 0x3c, !PT ;  /* 0x8000000000147812 */ /* 0x000fc600078e3cff */
[C---:B------:R-:W-:Y:S02]  /*0310*/  DADD R14, R6.reuse, 1 ;  /* 0x3ff00000060e7429 */ /* 0x040fe40000000000 */
[----:B------:R-:W-:-:S04]  /*0320*/  DADD R6, R6, -1 ;  /* 0xbff0000006067429 */ /* 0x000fc80000000000 */
[----:B------:R-:W0:Y:S02]  /*0330*/  MUFU.RCP64H R9, R15 ;  /* 0x0000000f00097308 */ /* 0x000e240000001800 */
[----:B0-----:R-:W-:-:S08]  /*0340*/  DFMA R10, -R14, R8, 1 ;  /* 0x3ff000000e0a742b */ /* 0x001fd00000000108 */
[----:B------:R-:W-:-:S08]  /*0350*/  DFMA R10, R10, R10, R10 ;  /* 0x0000000a0a0a722b */ /* 0x000fd0000000000a */
[----:B------:R-:W-:-:S08]  /*0360*/  DFMA R8, R8, R10, R8 ;  /* 0x0000000a0808722b */ /* 0x000fd00000000008 */
[----:B------:R-:W-:-:S08]  /*0370*/  DMUL R10, R6, R8 ;  /* 0x00000008060a7228 */ /* 0x000fd00000000000 */
[----:B------:R-:W-:-:S08]  /*0380*/  DFMA R10, R6, R8, R10 ;  /* 0x00000008060a722b */ /* 0x000fd0000000000a */
[----:B------:R-:W-:Y:S02]  /*0390*/  DMUL R12, R10, R10 ;  /* 0x0000000a0a0c7228 */ /* 0x000fe40000000000 */
[----:B------:R-:W-:-:S06]  /*03a0*/  DADD R18, R6, -R10 ;  /* 0x0000000006127229 */ /* 0x000fcc000000080a */
[----:B------:R-:W-:Y:S01]  /*03b0*/  DFMA R14, R12, UR4, R16 ;  /* 0x000000040c0e7c2b */ /* 0x000fe20008000010 */
[----:B------:R-:W-:Y:S01]  /*03c0*/  UMOV UR4, 0x9f02676f ;  /* 0x9f02676f00047882 */ /* 0x000fe20000000000 */
[----:B------:R-:W-:Y:S01]  /*03d0*/  UMOV UR5, 0x3ef3b266 ;  /* 0x3ef3b26600057882 */ /* 0x000fe20000000000 */
[----:B------:R-:W-:-:S05]  /*03e0*/  DADD R18, R18, R18 ;  /* 0x0000000012127229 */ /* 0x000fca0000000012 */
[----:B------:R-:W-:Y:S01]  /*03f0*/  DFMA R14, R12, R14, UR4 ;  /* 0x000000040c0e7e2b */ /* 0x000fe2000800000e */
[----:B------:R-:W-:Y:S01]  /*0400*/  UMOV UR4, 0xa9ab0956 ;  /* 0xa9ab095600047882 */ /* 0x000fe20000000000 */
[----:B------:R-:W-:Y:S01]  /*0410*/  UMOV UR5, 0x3f1745cb ;  /* 0x3f1745cb00057882 */ /* 0x000fe20000000000 */
[----:B------:R-:W-:-:S05]  /*0420*/  DFMA R18, R6, -R10, R18 ;  /* 0x8000000a0612722b */ /* 0x000fca0000000012 */
[----:B------:R-:W-:Y:S01]  /*0430*/  DFMA R14, R12, R14, UR4 ;  /* 0x000000040c0e7e2b */ /* 0x000fe2000800000e */
[----:B------:R-:W-:Y:S01]  /*0440*/  UMOV UR4, 0x2d1b5154 ;  /* 0x2d1b515400047882 */ /* 0x000fe20000000000 */
[----:B------:R-:W-:Y:S01]  /*0450*/  UMOV UR5, 0x3f3c71c7 ;  /* 0x3f3c71c700057882 */ /* 0x000fe20000000000 */
[----:B------:R-:W-:-:S05]  /*0460*/  DMUL R18, R8, R18 ;  /* 0x0000001208127228 */ /* 0x000fca0000000000 */
[----:B------:R-:W-:Y:S01]  /*0470*/  DFMA R14, R12, R14, UR4 ;  /* 0x000000040c0e7e2b */ /* 0x000fe2000800000e */
[----:B------:R-:W-:Y:S01]  /*0480*/  UMOV UR4, 0x923be72d ;  /* 0x923be72d00047882 */ /* 0x000fe20000000000 */
[----:B------:R-:W-:-:S06]  /*0490*/  UMOV UR5, 0x3f624924 ;  /* 0x3f62492400057882 */ /* 0x000fcc0000000000 */
[----:B------:R-:W-:Y:S01]  /*04a0*/  DFMA R16, R12, R14, UR4 ;  /* 0x000000040c107e2b */ /* 0x000fe2000800000e */
[----:B------:R-:W-:Y:S01]  /*04b0*/  UMOV UR4, 0x9999a3c4 ;  /* 0x9999a3c400047882 */ /* 0x000fe20000000000 */
[----:B------:R-:W-:Y:S01]  /*04c0*/  UMOV UR5, 0x3f899999 ;  /* 0x3f89999900057882 */ /* 0x000fe20000000000 */
[----:B------:R-:W-:Y:S01]  /*04d0*/  DADD R14, R20, -UR8 ;  /* 0x80000008140e7e29 */ /* 0x000fe20008000000 */
[----:B------:R-:W-:Y:S01]  /*04e0*/  UMOV UR8, 0xfefa39ef ;  /* 0xfefa39ef00087882 */ /* 0x000fe20000000000 */
[----:B------:R-:W-:-:S03]  /*04f0*/  UMOV UR9, 0x3fe62e42 ;  /* 0x3fe62e4200097882 */ /* 0x000fc60000000000 */
[----:B------:R-:W-:Y:S01]  /*0500*/  DFMA R16, R12, R16, UR4 ;  /* 0x000000040c107e2b */ /* 0x000fe20008000010 */
[----:B------:R-:W-:Y:S01]  /*0510*/  UMOV UR4, 0x55555554 ;  /* 0x5555555400047882 */ /* 0x000fe20000000000 */
[----:B------:R-:W-:Y:S01]  /*0520*/  UMOV UR5, 0x3fb55555 ;  /* 0x3fb5555500057882 */ /* 0x000fe20000000000 */
[----:B------:R-:W-:-:S05]  /*0530*/  DFMA R6, R14, UR8, R10 ;  /* 0x000000080e067c2b */ /* 0x000fca000800000a */
[----:B------:R-:W-:Y:S01]  /*0540*/  DFMA R16, R12, R16, UR4 ;  /* 0x000000040c107e2b */ /* 0x000fe20008000010 */
[----:B------:R-:W-:Y:S01]  /*0550*/  UMOV UR4, 0xfefa39ef ;  /* 0xfefa39ef00047882 */ /* 0x000fe20000000000 */
[----:B------:R-:W-:Y:S02]  /*0560*/  UMOV UR5, 0x3fe62e42 ;  /* 0x3fe62e4200057882 */ /* 0x000fe40000000000 */
[----:B------:R-:W-:Y:S01]  /*0570*/  DFMA R20, R14, -UR4, R6 ;  /* 0x800000040e147c2b */ /* 0x000fe20008000006 */
[----:B------:R-:W-:Y:S01]  /*0580*/  UMOV UR4, 0x3b39803f ;  /* 0x3b39803f00047882 */ /* 0x000fe20000000000 */
[----:B------:R-:W-:Y:S02]  /*0590*/  UMOV UR5, 0x3c7abc9e ;  /* 0x3c7abc9e00057882 */ /* 0x000fe40000000000 */
[----:B------:R-:W-:-:S04]  /*05a0*/  DMUL R16, R12, R16 ;  /* 0x000000100c107228 */ /* 0x000fc80000000000 */
[----:B------:R-:W-:-:S04]  /*05b0*/  DADD R20, -R10, R20 ;  /* 0x000000000a147229 */ /* 0x000fc80000000114 */
[----:B------:R-:W-:-:S08]  /*05c0*/  DFMA R16, R10, R16, R18 ;  /* 0x000000100a10722b */ /* 0x000fd00000000012 */
[----:B------:R-:W-:-:S08]  /*05d0*/  DADD R16, R16, -R20 ;  /* 0x0000000010107229 */ /* 0x000fd00000000814 */
[----:B------:R-:W-:-:S08]  /*05e0*/  DFMA R16, R14, UR4, R16 ;  /* 0x000000040e107c2b */ /* 0x000fd00008000010 */
[----:B------:R-:W-:Y:S01]  /*05f0*/  DADD R6, R6, R16 ;  /* 0x0000000006067229 */ /* 0x000fe20000000010 */
[----:B------:R-:W-:Y:S10]  /*0600*/  BRA `(.L_x_60) ;  /* 0x0000000000187947 */ /* 0x000ff40003800000 */
.L_x_59:
[----:B------:R-:W-:Y:S01]  /*0610*/  IMAD.MOV.U32 R8, RZ, RZ, 0x0 ;  /* 0x00000000ff087424 */ /* 0x000fe200078e00ff */
[----:B------:R-:W-:Y:S02]  /*0620*/  MOV R9, 0x7ff00000 ;  /* 0x7ff0000000097802 */ /* 0x000fe40000000f00 */
[----:B------:R-:W-:-:S04]  /*0630*/  LOP3.LUT P0, RZ, R7, 0x7fffffff, RZ, 0xc0, !PT ;  /* 0x7fffffff07ff7812 */ /* 0x000fc8000780c0ff */
[----:B------:R-:W-:-:S10]  /*0640*/  DFMA R8, R6, R8, +INF ;  /* 0x7ff000000608742b */ /* 0x000fd40000000008 */
[----:B------:R-:W-:Y:S02]  /*0650*/  FSEL R6, R8, RZ, P0 ;  /* 0x000000ff08067208 */ /* 0x000fe40000000000 */
[----:B------:R-:W-:-:S07]  /*0660*/  FSEL R7, R9, -QNAN , P0 ;  /* 0xfff0000009077808 */ /* 0x000fce0000000000 */
.L_x_60:
[----:B------:R-:W-:Y:S05]  /*0670*/  BSYNC.RECONVERGENT B1 ;  /* 0x0000000000017941 */ /* 0x000fea0003800200 */
.L_x_58:
[----:B------:R-:W0:Y:S01]  /*0680*/  LDC.64 R8, c[0x0][0x388] ;  /* 0x0000e200ff087b82 */ /* 0x000e220000000a00 */
[----:B------:R-:W-:-:S07]  /*0690*/  IMAD.SHL.U32 R0, R4, 0x2, RZ ;  /* 0x0000000204007824 */ /* 0x000fce00078e00ff */
[----:B------:R-:W1:Y:S01]  /*06a0*/  LDC.64 R18, c[0x0][0x398] ;  /* 0x0000e600ff127b82 */ /* 0x000e620000000a00 */
[----:B0-----:R-:W-:-:S05]  /*06b0*/  IMAD.WIDE R8, R4, 0x8, R8 ;  /* 0x0000000804087825 */ /* 0x001fca00078e0208 */
[----:B------:R0:W-:Y:S01]  /*06c0*/  STG.E.64 desc[UR6][R8.64], R6 ;  /* 0x0000000608007986 */ /* 0x0001e2000c101b06 */
[----:B-1----:R-:W-:-:S05]  /*06d0*/  IMAD.WIDE R18, R0, 0x4, R18 ;  /* 0x0000000400127825 */ /* 0x002fca00078e0212 */
        /* <DEDUP_REMOVED lines=19> */
[----:B------:R-:W-:Y:S02]  /*0810*/  IMAD.MOV.U32 R6, RZ, RZ, R11 ;  /* 0x000000ffff067224 */ /* 0x000fe400078e000b */
[----:B------:R-:W-:Y:S02]  /*0820*/  IMAD.MOV.U32 R12, RZ, RZ, R26 ;  /* 0x000000ffff0c7224 */ /* 0x000fe400078e001a */
[----:B------:R-:W-:-:S07]  /*0830*/  IMAD.MOV.U32 R13, RZ, RZ, R27 ;  /* 0x000000ffff0d7224 */ /* 0x000fce00078e001b */
[----:B------:R-:W-:Y:S05]  /*0840*/  CALL.REL.NOINC `($__internal_1_$__cuda_sm20_div_rn_f64_full) ;  /* 0x00000030008c7944 */ /* 0x000fea0003c00000 */
[----:B------:R-:W-:Y:S02]  /*0850*/  IMAD.MOV.U32 R24, RZ, RZ, R7 ;  /* 0x000000ffff187224 */ /* 0x000fe400078e0007 */
[----:B------:R-:W-:-:S07]  /*0860*/  IMAD.MOV.U32 R25, RZ, RZ, R6 ;  /* 0x000000ffff197224 */ /* 0x000fce00078e0006 */
.L_x_62:
[----:B------:R-:W-:Y:S05]  /*0870*/  BSYNC.RECONVERGENT B2 ;  /* 0x0000000000027941 */ /* 0x000fea0003800200 */
.L_x_61:
[----:B------:R-:W2:Y:S01]  /*0880*/  LDG.E R18, desc[UR6][R18.64+0x4] ;  /* 0x0000040612127981 */ /* 0x000ea2000c1e1900 */
[----:B------:R-:W0:Y:S01]  /*0890*/  MUFU.RCP64H R7, R27 ;  /* 0x0000001b00077308 */ /* 0x000e220000001800 */
[----:B------:R-:W-:Y:S01]  /*08a0*/  MOV R6, 0x1 ;  /* 0x0000000100067802 */ /* 0x000fe20000000f00 */
        /* <DEDUP_REMOVED lines=20> */
[----:B------:R-:W-:-:S04]  /*09f0*/  LOP3.LUT R7, R7, R6, RZ, 0x3c, !PT ;  /* 0x0000000607077212 */ /* 0x000fc800078e3cff */
[----:B------:R-:W-:-:S04]  /*0a00*/  LOP3.LUT R6, R7, R6, RZ, 0x3c, !PT ;  /* 0x0000000607067212 */ /* 0x000fc800078e3cff */
[----:B------:R-:W-:-:S07]  /*0a10*/  LOP3.LUT R7, R7, R6, RZ, 0x3c, !PT ;  /* 0x0000000607077212 */ /* 0x000fce00078e3cff */
.L_x_64:
[----:B------:R-:W-:Y:S05]  /*0a20*/  BSYNC.RECONVERGENT B2 ;  /* 0x0000000000027941 */ /* 0x000fea0003800200 */
.L_x_63:
[----:B------:R-:W0:Y:S01]  /*0a30*/  LDC.64 R8, c[0x0][0x3a8] ;  /* 0x0000ea00ff087b82 */ /* 0x000e220000000a00 */
[----:B------:R-:W-:Y:S02]  /*0a40*/  IMAD.MOV.U32 R22, RZ, RZ, R6 ;  /* 0x000000ffff167224 */ /* 0x000fe400078e0006 */
[----:B------:R-:W-:-:S05]  /*0a50*/  IMAD.MOV.U32 R23, RZ, RZ, R7 ;  /* 0x000000ffff177224 */ /* 0x000fca00078e0007 */
[----:B------:R-:W1:Y:S01]  /*0a60*/  LDC R5, c[0x0][0x3dc] ;  /* 0x0000f700ff057b82 */ /* 0x000e620000000800 */
[----:B0-----:R-:W-:-:S05]  /*0a70*/  IMAD.WIDE R8, R0, 0x8, R8 ;  /* 0x0000000800087825 */ /* 0x001fca00078e0208 */
[----:B------:R0:W-:Y:S01]  /*0a80*/  STG.E.64 desc[UR6][R8.64], R24 ;  /* 0x0000001808007986 */ /* 0x0001e2000c101b06 */
[----:B-1----:R-:W-:-:S03]  /*0a90*/  ISETP.GE.AND P0, PT, R5, 0x1, PT ;  /* 0x000000010500780c */ /* 0x002fc60003f06270 */
[----:B------:R0:W-:Y:S10]  /*0aa0*/  STG.E.64 desc[UR6][R8.64+0x8], R6 ;  /* 0x0000080608007986 */ /* 0x0001f4000c101b06 */
[----:B------:R-:W-:Y:S05]  /*0ab0*/  @!P0 BRA `(.L_x_57) ;  /* 0x0000001c004c8947 */ /* 0x000fea0003800000 */
[C---:B------:R-:W-:Y:S01]  /*0ac0*/  ISETP.GE.U32.AND P0, PT, R5.reuse, 0x8, PT ;  /* 0x000000080500780c */ /* 0x040fe20003f06070 */
[----:B------:R-:W-:Y:S01]  /*0ad0*/  IMAD R2, R4, R5, RZ ;  /* 0x0000000504027224 */ /* 0x000fe200078e02ff */
[----:B------:R-:W-:Y:S01]  /*0ae0*/  LOP3.LUT R33, R5, 0x7, RZ, 0xc0, !PT ;  /* 0x0000000705217812 */ /* 0x000fe200078ec0ff */
[----:B------:R-:W-:-:S10]  /*0af0*/  IMAD.MOV.U32 R0, RZ, RZ, RZ ;  /* 0x000000ffff007224 */ /* 0x000fd400078e00ff */
[----:B------:R-:W-:Y:S05]  /*0b00*/  @!P0 BRA `(.L_x_65) ;  /* 0x0000000c00ac8947 */ /* 0x000fea0003800000 */
[----:B------:R-:W-:Y:S01]  /*0b10*/  LOP3.LUT R0, R5, 0x7ffffff8, RZ, 0xc0, !PT ;  /* 0x7ffffff805007812 */ /* 0x000fe200078ec0ff */
[----:B------:R-:W-:-:S03]  /*0b20*/  IMAD.MOV.U32 R34, RZ, RZ, R2 ;  /* 0x000000ffff227224 */ /* 0x000fc600078e0002 */
[----:B------:R-:W-:-:S07]  /*0b30*/  IADD3 R35, PT, PT, -R0, RZ, RZ ;  /* 0x000000ff00237210 */ /* 0x000fce0007ffe1ff */
.L_x_82:
[----:B-1----:R-:W1:Y:S01]  /*0b40*/  LDC.64 R20, c[0x0][0x390] ;  /* 0x0000e400ff147b82 */ /* 0x002e620000000a00 */
[----:B0-----:R-:W0:Y:S01]  /*0b50*/  MUFU.RCP64H R7, R27 ;  /* 0x0000001b00077308 */ /* 0x001e220000001800 */
[----:B------:R-:W-:-:S06]  /*0b60*/  IMAD.MOV.U32 R6, RZ, RZ, 0x1 ;  /* 0x00000001ff067424 */ /* 0x000fcc00078e00ff */
[----:B------:R-:W2:Y:S01]  /*0b70*/  LDC.64 R18, c[0x0][0x3a0] ;  /* 0x0000e800ff127b82 */ /* 0x000ea20000000a00 */
[----:B-1----:R-:W-:-:S05]  /*0b80*/  IMAD.WIDE R20, R34, 0x4, R20 ;  /* 0x0000000422147825 */ /* 0x002fca00078e0214 */
[----:B------:R-:W3:Y:S01]  /*0b90*/  LDG.E R5, desc[UR6][R20.64] ;  /* 0x0000000614057981 */ /* 0x000ee2000c1e1900 */
[----:B0-----:R-:W-:Y:S01]  /*0ba0*/  DFMA R8, -R26, R6, 1 ;  /* 0x3ff000001a08742b */ /* 0x001fe20000000106 */
[----:B------:R-:W-:Y:S01]  /*0bb0*/  VIADD R35, R35, 0x8 ;  /* 0x0000000823237836 */ /* 0x000fe20000000000 */
[----:B------:R-:W-:Y:S01]  /*0bc0*/  BSSY.RECONVERGENT B2, `(.L_x_66) ;  /* 0x0000018000027945 */ /* 0x000fe20003800200 */
[----:B--2---:R-:W-:-:S03]  /*0bd0*/  IMAD.WIDE R18, R34, 0x8, R18 ;  /* 0x0000000822127825 */ /* 0x004fc600078e0212 */
[----:B------:R-:W-:Y:S02]  /*0be0*/  ISETP.NE.AND P1, PT, R35, RZ, PT ;  /* 0x000000ff2300720c */ /* 0x000fe40003f25270 */
[----:B------:R-:W-:-:S08]  /*0bf0*/  DFMA R8, R8, R8, R8 ;  /* 0x000000080808722b */ /* 0x000fd00000000008 */
[----:B------:R-:W-:-:S08]  /*0c00*/  DFMA R6, R6, R8, R6 ;  /* 0x000000080606722b */ /* 0x000fd00000000006 */
[----:B------:R-:W-:-:S08]  /*0c10*/  DFMA R10, -R26, R6, 1 ;  /* 0x3ff000001a0a742b */ /* 0x000fd00000000106 */
[----:B------:R-:W-:Y:S01]  /*0c20*/  DFMA R12, R6, R10, R6 ;  /* 0x0000000a060c722b */ /* 0x000fe20000000006 */
[----:B---3--:R-:W0:Y:S07]  /*0c30*/  I2F.F64 R8, R5 ;  /* 0x0000000500087312 */ /* 0x008e2e0000201c00 */
        /* <DEDUP_REMOVED lines=16> */
.L_x_67:
[----:B------:R-:W-:Y:S05]  /*0d40*/  BSYNC.RECONVERGENT B2 ;  /* 0x0000000000027941 */ /* 0x000fea0003800200 */
.L_x_66:
        /* <DEDUP_REMOVED lines=19> */
[----:B------:R-:W-:Y:S01]  /*0e80*/  MOV R6, R9 ;  /* 0x0000000900067202 */ /* 0x000fe20000000f00 */
[----:B------:R-:W-:Y:S01]  /*0e90*/  IMAD.MOV.U32 R12, RZ, RZ, R26 ;  /* 0x000000ffff0c7224 */ /* 0x000fe200078e001a */
[----:B------:R-:W-:Y:S01]  /*0ea0*/  MOV R5, 0xed0 ;  /* 0x00000ed000057802 */ /* 0x000fe20000000f00 */
[----:B------:R-:W-:-:S07]  /*0eb0*/  IMAD.MOV.U32 R13, RZ, RZ, R27 ;  /* 0x000000ffff0d7224 */ /* 0x000fce00078e001b */
[----:B------:R-:W-:Y:S05]  /*0ec0*/  CALL.REL.NOINC `($__internal_1_$__cuda_sm20_div_rn_f64_full) ;  /* 0x0000002800ec7944 */ /* 0x000fea0003c00000 */
[----:B------:R-:W-:-:S04]  /*0ed0*/  LOP3.LUT R7, R7, R6, RZ, 0x3c, !PT ;  /* 0x0000000607077212 */ /* 0x000fc800078e3cff */
[----:B------:R-:W-:-:S04]  /*0ee0*/  LOP3.LUT R6, R7, R6, RZ, 0x3c, !PT ;  /* 0x0000000607067212 */ /* 0x000fc800078e3cff */
[----:B------:R-:W-:-:S07]  /*0ef0*/  LOP3.LUT R7, R7, R6, RZ, 0x3c, !PT ;  /* 0x0000000607077212 */ /* 0x000fce00078e3cff */
.L_x_69:
[----:B------:R-:W-:Y:S05]  /*0f00*/  BSYNC.RECONVERGENT B2 ;  /* 0x0000000000027941 */ /* 0x000fea0003800200 */
.L_x_68:
        /* <DEDUP_REMOVED lines=27> */
.L_x_71:
[----:B------:R-:W-:Y:S05]  /*10c0*/  BSYNC.RECONVERGENT B2 ;  /* 0x0000000000027941 */ /* 0x000fea0003800200 */
.L_x_70:
        /* <DEDUP_REMOVED lines=20> */
[----:B------:R-:W-:Y:S01]  /*1210*/  MOV R5, 0x1250 ;  /* 0x0000125000057802 */ /* 0x000fe20000000f00 */
[----:B------:R-:W-:Y:S02]  /*1220*/  IMAD.MOV.U32 R12, RZ, RZ, R26 ;  /* 0x000000ffff0c7224 */ /* 0x000fe400078e001a */
[----:B------:R-:W-:-:S07]  /*1230*/  IMAD.MOV.U32 R13, RZ, RZ, R27 ;  /* 0x000000ffff0d7224 */ /* 0x000fce00078e001b */
[----:B------:R-:W-:Y:S05]  /*1240*/  CALL.REL.NOINC `($__internal_1_$__cuda_sm20_div_rn_f64_full) ;  /* 0x00000028000c7944 */ /* 0x000fea0003c00000 */
[----:B------:R-:W-:-:S04]  /*1250*/  LOP3.LUT R7, R7, R6, RZ, 0x3c, !PT ;  /* 0x0000000607077212 */ /* 0x000fc800078e3cff */
[----:B------:R-:W-:-:S04]  /*1260*/  LOP3.LUT R6, R7, R6, RZ, 0x3c, !PT ;  /* 0x0000000607067212 */ /* 0x000fc800078e3cff */
[----:B------:R-:W-:-:S07]  /*1270*/  LOP3.LUT R7, R7, R6, RZ, 0x3c, !PT ;  /* 0x0000000607077212 */ /* 0x000fce00078e3cff */
.L_x_73:
[----:B------:R-:W-:Y:S05]  /*1280*/  BSYNC.RECONVERGENT B2 ;  /* 0x0000000000027941 */ /* 0x000fea0003800200 */
.L_x_72:
        /* <DEDUP_REMOVED lines=27> */
.L_x_75:
[----:B------:R-:W-:Y:S05]  /*1440*/  BSYNC.RECONVERGENT B2 ;  /* 0x0000000000027941 */ /* 0x000fea0003800200 */
.L_x_74:
        /* <DEDUP_REMOVED lines=27> */
.L_x_77:
[----:B------:R-:W-:Y:S05]  /*1600*/  BSYNC.RECONVERGENT B2 ;  /* 0x0000000000027941 */ /* 0x000fea0003800200 */
.L_x_76:
        /* <DEDUP_REMOVED lines=27> */
.L_x_79:
[----:B------:R-:W-:Y:S05]  /*17c0*/  BSYNC.RECONVERGENT B2 ;  /* 0x0000000000027941 */ /* 0x000fea0003800200 */
.L_x_78:
        /* <DEDUP_REMOVED lines=27> */
.L_x_81:
[----:B------:R-:W-:Y:S05]  /*1980*/  BSYNC.RECONVERGENT B2 ;  /* 0x0000000000027941 */ /* 0x000fea0003800200 */
.L_x_80:
[----:B------:R1:W-:Y:S01]  /*1990*/  STG.E.64 desc[UR6][R18.64+0x38], R6 ;  /* 0x0000380612007986 */ /* 0x0003e2000c101b06 */
[----:B------:R-:W-:Y:S01]  /*19a0*/  VIADD R34, R34, 0x8 ;  /* 0x0000000822227836 */ /* 0x000fe20000000000 */
[----:B------:R-:W-:Y:S06]  /*19b0*/  @P1 BRA `(.L_x_82) ;  /* 0xfffffff000601947 */ /* 0x000fec000383ffff */
.L_x_65:
[----:B------:R-:W-:-:S13]  /*19c0*/  ISETP.NE.AND P0, PT, R33, RZ, PT ;  /* 0x000000ff2100720c */ /* 0x000fda0003f05270 */
[----:B------:R-:W-:Y:S05]  /*19d0*/  @!P0 BRA `(.L_x_57) ;  /* 0x0000000c00848947 */ /* 0x000fea0003800000 */
[----:B------:R-:W2:Y:S01]  /*19e0*/  LDC R20, c[0x0][0x3dc] ;  /* 0x0000f700ff147b82 */ /* 0x000ea20000000800 */
[----:B------:R-:W-:Y:S02]  /*19f0*/  ISETP.GE.U32.AND P0, PT, R33, 0x4, PT ;  /* 0x000000042100780c */ /* 0x000fe40003f06070 */
[----:B--2---:R-:W-:-:S11]  /*1a00*/  LOP3.LUT R20, R20, 0x3, RZ, 0xc0, !PT ;  /* 0x0000000314147812 */ /* 0x004fd600078ec0ff */
[----:B------:R-:W-:Y:S05]  /*1a10*/  @!P0 BRA `(.L_x_83) ;  /* 0x0000000400d88947 */ /* 0x000fea0003800000 */
[----:B-1----:R-:W1:Y:S01]  /*1a20*/  LDC.64 R18, c[0x0][0x390] ;  /* 0x0000e400ff127b82 */ /* 0x002e620000000a00 */
[----:B------:R-:W-:-:S04]  /*1a30*/  IMAD.IADD R21, R2, 0x1, R0 ;  /* 0x0000000102157824 */ /* 0x000fc800078e0200 */
[----:B-1----:R-:W-:-:S05]  /*1a40*/  IMAD.WIDE R18, R21, 0x4, R18 ;  /* 0x0000000415127825 */ /* 0x002fca00078e0212 */
[----:B------:R-:W2:Y:S01]  /*1a50*/  LDG.E R5, desc[UR6][R18.64] ;  /* 0x0000000612057981 */ /* 0x000ea2000c1e1900 */
[----:B0-----:R-:W0:Y:S01]  /*1a60*/  MUFU.RCP64H R7, R27 ;  /* 0x0000001b00077308 */ /* 0x001e220000001800 */
        /* <DEDUP_REMOVED lines=24> */
.L_x_85:
[----:B------:R-:W-:Y:S05]  /*1bf0*/  BSYNC.RECONVERGENT B2 ;  /* 0x0000000000027941 */ /* 0x000fea0003800200 */
.L_x_84:
        /* <DEDUP_REMOVED lines=29> */
.L_x_87:
[----:B------:R-:W-:Y:S05]  /*1dd0*/  BSYNC.RECONVERGENT B2 ;  /* 0x0000000000027941 */ /* 0x000fea0003800200 */
.L_x_86:
        /* <DEDUP_REMOVED lines=27> */
.L_x_89:
[----:B------:R-:W-:Y:S05]  /*1f90*/  BSYNC.RECONVERGENT B2 ;  /* 0x0000000000027941 */ /* 0x000fea0003800200 */
.L_x_88:
        /* <DEDUP_REMOVED lines=27> */
.L_x_91:
[----:B------:R-:W-:Y:S05]  /*2150*/  BSYNC.RECONVERGENT B2 ;  /* 0x0000000000027941 */ /* 0x000fea0003800200 */
.L_x_90:
[----:B------:R2:W-:Y:S01]  /*2160*/  STG.E.64 desc[UR6][R34.64+0x18], R6 ;  /* 0x0000180622007986 */ /* 0x0005e2000c101b06 */
[----:B------:R-:W-:-:S07]  /*2170*/  VIADD R0, R0, 0x4 ;  /* 0x0000000400007836 */ /* 0x000fce0000000000 */
.L_x_83:
[----:B------:R-:W-:-:S13]  /*2180*/  ISETP.NE.AND P0, PT, R20, RZ, PT ;  /* 0x000000ff1400720c */ /* 0x000fda0003f05270 */
[----:B------:R-:W-:Y:S05]  /*2190*/  @!P0 BRA `(.L_x_57) ;  /* 0x0000000400948947 */ /* 0x000fea0003800000 */
[----:B------:R-:W-:-:S13]  /*21a0*/  ISETP.NE.AND P0, PT, R20, 0x1, PT ;  /* 0x000000011400780c */ /* 0x000fda0003f05270 */
[----:B------:R-:W-:Y:S05]  /*21b0*/  @!P0 BRA `(.L_x_92) ;  /* 0x0000000000f88947 */ /* 0x000fea0003800000 */
[----:B------:R-:W3:Y:S01]  /*21c0*/  LDC.64 R20, c[0x0][0x390] ;  /* 0x0000e400ff147b82 */ /* 0x000ee20000000a00 */
[----:B-1----:R-:W-:-:S04]  /*21d0*/  IMAD.IADD R18, R2, 0x1, R0 ;  /* 0x0000000102127824 */ /* 0x002fc800078e0200 */
[----:B---3--:R-:W-:-:S05]  /*21e0*/  IMAD.WIDE R20, R18, 0x4, R20 ;  /* 0x0000000412147825 */ /* 0x008fca00078e0214 */
[----:B------:R-:W3:Y:S01]  /*21f0*/  LDG.E R5, desc[UR6][R20.64] ;  /* 0x0000000614057981 */ /* 0x000ee2000c1e1900 */
[----:B0-2---:R-:W0:Y:S01]  /*2200*/  MUFU.RCP64H R7, R27 ;  /* 0x0000001b00077308 */ /* 0x005e220000001800 */
[----:B------:R-:W-:Y:S01]  /*2210*/  IMAD.MOV.U32 R6, RZ, RZ, 0x1 ;  /* 0x00000001ff067424 */ /* 0x000fe200078e00ff */
[----:B------:R-:W-:Y:S05]  /*2220*/  BSSY.RECONVERGENT B2, `(.L_x_93) ;  /* 0x0000017000027945 */ /* 0x000fea0003800200 */
[----:B0-----:R-:W-:-:S08]  /*2230*/  DFMA R8, -R26, R6, 1 ;  /* 0x3ff000001a08742b */ /* 0x001fd00000000106 */
        /* <DEDUP_REMOVED lines=21> */
.L_x_94:
[----:B------:R-:W-:Y:S05]  /*2390*/  BSYNC.RECONVERGENT B2 ;  /* 0x0000000000027941 */ /* 0x000fea0003800200 */
.L_x_93:
        /* <DEDUP_REMOVED lines=29> */
.L_x_96:
[----:B------:R-:W-:Y:S05]  /*2570*/  BSYNC.RECONVERGENT B2 ;  /* 0x0000000000027941 */ /* 0x000fea0003800200 */
.L_x_95:
[----:B------:R3:W-:Y:S01]  /*2580*/  STG.E.64 desc[UR6][R18.64+0x8], R6 ;  /* 0x0000080612007986 */ /* 0x0007e2000c101b06 */
[----:B------:R-:W-:-:S07]  /*2590*/  VIADD R0, R0, 0x2 ;  /* 0x0000000200007836 */ /* 0x000fce0000000000 */
.L_x_92:
[----:B------:R-:W4:Y:S02]  /*25a0*/  LDCU UR4, c[0x0][0x3dc] ;  /* 0x00007b80ff0477ac */ /* 0x000f240008000800 */
[----:B----4-:R-:W-:-:S04]  /*25b0*/  ULOP3.LUT UR4, UR4, 0x1, URZ, 0xc0, !UPT ;  /* 0x0000000104047892 */ /* 0x010fc8000f8ec0ff */
[----:B------:R-:W-:-:S09]  /*25c0*/  UISETP.NE.U32.AND UP0, UPT, UR4, 0x1, UPT ;  /* 0x000000010400788c */ /* 0x000fd2000bf05070 */
[----:B------:R-:W-:Y:S05]  /*25d0*/  BRA.U UP0, `(.L_x_57) ;  /* 0x0000000100847547 */ /* 0x000fea000b800000 */
[----:B0123--:R-:W0:Y:S01]  /*25e0*/  LDC.64 R6, c[0x0][0x390] ;  /* 0x0000e400ff067b82 */ /* 0x00fe220000000a00 */
        /* <DEDUP_REMOVED lines=28> */
.L_x_98:
[----:B------:R-:W-:Y:S05]  /*27b0*/  BSYNC.RECONVERGENT B2 ;  /* 0x0000000000027941 */ /* 0x000fea0003800200 */
.L_x_97:
[----:B------:R-:W0:Y:S02]  /*27c0*/  LDC.64 R8, c[0x0][0x3a0] ;  /* 0x0000e800ff087b82 */ /* 0x000e240000000a00 */
[----:B0-----:R-:W-:-:S05]  /*27d0*/  IMAD.WIDE R8, R0, 0x8, R8 ;  /* 0x0000000800087825 */ /* 0x001fca00078e0208 */
[----:B------:R4:W-:Y:S02]  /*27e0*/  STG.E.64 desc[UR6][R8.64], R6 ;  /* 0x0000000608007986 */ /* 0x0009e4000c101b06 */
.L_x_57:
[----:B------:R-:W-:Y:S05]  /*27f0*/  BSYNC.RECONVERGENT B0 ;  /* 0x0000000000007941 */ /* 0x000fea0003800200 */
.L_x_56:
[----:B------:R-:W5:Y:S01]  /*2800*/  LDG.E R28, desc[UR6][R28.64] ;  /* 0x000000061c1c7981 */ /* 0x000f62000c1e1900 */
[----:B------:R-:W-:Y:S01]  /*2810*/  ISETP.GE.AND P0, PT, R3, 0x4, PT ;  /* 0x000000040300780c */ /* 0x000fe20003f06270 */
[----:B-1-3--:R-:W1:Y:S01]  /*2820*/  LDC.64 R18, c[0x0][0x3b8] ;  /* 0x0000ee00ff127b82 */ /* 0x00ae620000000a00 */
[C---:B------:R-:W-:Y:S01]  /*2830*/  IMAD.SHL.U32 R0, R4.reuse, 0x4, RZ ;  /* 0x0000000404007824 */ /* 0x040fe200078e00ff */
[----:B------:R-:W5:Y:S10]  /*2840*/  LDCU UR4, c[0x0][0x3d8] ;  /* 0x00007b00ff0477ac */ /* 0x000f740008000800 */
[----:B------:R-:W3:Y:S01]  /*2850*/  @P0 LDC.64 R12, c[0x0][0x3b0] ;  /* 0x0000ec00ff0c0b82 */ /* 0x000ee20000000a00 */
[----:B------:R-:W-:-:S04]  /*2860*/  @P0 IMAD R3, R4, 0x3, RZ ;  /* 0x0000000304030824 */ /* 0x000fc800078e02ff */
[----:B---3--:R-:W-:-:S05]  /*2870*/  @P0 IMAD.WIDE R12, R3, 0x8, R12 ;  /* 0x00000008030c0825 */ /* 0x008fca00078e020c */
[----:B------:R-:W3:Y:S01]  /*2880*/  @P0 LDG.E.64 R14, desc[UR6][R12.64] ;  /* 0x000000060c0e0981 */ /* 0x000ee2000c1e1b00 */
[----:B-1----:R-:W-:-:S03]  /*2890*/  IMAD.WIDE R18, R0, 0x8, R18 ;  /* 0x0000000800127825 */ /* 0x002fc600078e0212 */
[----:B------:R-:W3:Y:S04]  /*28a0*/  @P0 LDG.E.64 R10, desc[UR6][R12.64+0x8] ;  /* 0x000008060c0a0981 */ /* 0x000ee8000c1e1b00 */
[----:B0-2-4-:R-:W2:Y:S04]  /*28b0*/  LDG.E.64 R6, desc[UR6][R18.64] ;  /* 0x0000000612067981 */ /* 0x015ea8000c1e1b00 */
[----:B------:R0:W4:Y:S01]  /*28c0*/  @P0 LDG.E.64 R8, desc[UR6][R12.64+0x10] ;  /* 0x000010060c080981 */ /* 0x000122000c1e1b00 */
[----:B------:R-:W-:Y:S01]  /*28d0*/  IMAD.MOV.U32 R16, RZ, RZ, 0x1 ;  /* 0x00000001ff107424 */ /* 0x000fe200078e00ff */
[----:B0-----:R-:W-:Y:S01]  /*28e0*/  CS2R R12, SRZ ;  /* 0x00000000000c7805 */ /* 0x001fe2000001ff00 */
[----:B------:R-:W-:Y:S01]  /*28f0*/  BSSY.RECONVERGENT B0, `(.L_x_99) ;  /* 0x0000026000007945 */ /* 0x000fe20003800200 */
[----:B-----5:R-:W-:-:S04]  /*2900*/  VIADD R5, R28, UR4 ;  /* 0x000000041c057c36 */ /* 0x020fc80008000000 */
[----:B------:R-:W0:Y:S02]  /*2910*/  I2F.F64 R2, R5 ;  /* 0x0000000500027312 */ /* 0x000e240000201c00 */
[----:B0-----:R-:W-:-:S06]  /*2920*/  DADD R2, R2, -3 ;  /* 0xc008000002027429 */ /* 0x001fcc0000000000 */
[----:B------:R-:W0:Y:S02]  /*2930*/  MUFU.RCP64H R17, R3 ;  /* 0x0000000300117308 */ /* 0x000e240000001800 */
[----:B0-----:R-:W-:-:S06]  /*2940*/  DFMA R20, -R2, R16, 1 ;  /* 0x3ff000000214742b */ /* 0x001fcc0000000110 */
[----:B---3--:R-:W0:Y:S02]  /*2950*/  @P0 I2F.F64.U64 R14, R14 ;  /* 0x0000000e000e0312 */ /* 0x008e240000301800 */
[----:B------:R-:W-:-:S08]  /*2960*/  DFMA R20, R20, R20, R20 ;  /* 0x000000141414722b */ /* 0x000fd00000000014 */
[----:B------:R-:W-:Y:S02]  /*2970*/  DFMA R20, R16, R20, R16 ;  /* 0x000000141014722b */ /* 0x000fe40000000010 */
[----:B------:R-:W-:-:S06]  /*2980*/  @P0 DMUL R16, R24, R24 ;  /* 0x0000001818100228 */ /* 0x000fcc0000000000 */
[----:B------:R-:W-:Y:S02]  /*2990*/  DFMA R28, -R2, R20, 1 ;  /* 0x3ff00000021c742b */ /* 0x000fe40000000114 */
[----:B0-----:R-:W-:-:S06]  /*29a0*/  @P0 DFMA R12, R26, -R16, R14 ;  /* 0x800000101a0c022b */ /* 0x001fcc000000000e */
[----:B------:R-:W-:Y:S02]  /*29b0*/  DFMA R28, R20, R28, R20 ;  /* 0x0000001c141c722b */ /* 0x000fe40000000014 */
[----:B--2---:R-:W-:-:S08]  /*29c0*/  DADD R12, R6, R12 ;  /* 0x00000000060c7229 */ /* 0x004fd0000000000c */
[----:B------:R-:W-:-:S08]  /*29d0*/  DMUL R6, R12, R28 ;  /* 0x0000001c0c067228 */ /* 0x000fd00000000000 */
[----:B------:R-:W-:-:S08]  /*29e0*/  DFMA R16, -R2, R6, R12 ;  /* 0x000000060210722b */ /* 0x000fd0000000010c */
[----:B------:R-:W-:Y:S01]  /*29f0*/  DFMA R6, R28, R16, R6 ;  /* 0x000000101c06722b */ /* 0x000fe20000000006 */
[----:B------:R-:W0:Y:S01]  /*2a00*/  @P0 I2F.F64.U64 R10, R10 ;  /* 0x0000000a000a0312 */ /* 0x000e220000301800 */
[----:B------:R-:W-:-:S08]  /*2a10*/  FSETP.GEU.AND P2, PT, |R13|, 6.5827683646048100446e-37, PT ;  /* 0x036000000d00780b */ /* 0x000fd00003f4e200 */
[----:B------:R-:W-:Y:S01]  /*2a20*/  FFMA R5, RZ, R3, R7 ;  /* 0x00000003ff057223 */ /* 0x000fe20000000007 */
[----:B----4-:R-:W1:Y:S04]  /*2a30*/  @P0 I2F.F64.U64 R8, R8 ;  /* 0x0000000800080312 */ /* 0x010e680000301800 */
[----:B------:R-:W-:Y:S01]  /*2a40*/  FSETP.GT.AND P1, PT, |R5|, 1.469367938527859385e-39, PT ;  /* 0x001000000500780b */ /* 0x000fe20003f24200 */
[C---:B------:R-:W-:Y:S02]  /*2a50*/  @P0 DMUL R24, R22.reuse, R24 ;  /* 0x0000001816180228 */ /* 0x040fe40000000000 */
[----:B------:R-:W-:Y:S01]  /*2a60*/  @P0 DMUL R14, R22, R22 ;  /* 0x00000016160e0228 */ /* 0x000fe20000000000 */
[----:B------:R-:W-:Y:S02]  /*2a70*/  CS2R R20, SRZ ;  /* 0x0000000000147805 */ /* 0x000fe4000001ff00 */
[----:B------:R-:W-:-:S03]  /*2a80*/  CS2R R22, SRZ ;  /* 0x0000000000167805 */ /* 0x000fc6000001ff00 */
[C---:B0-----:R-:W-:Y:S02]  /*2a90*/  @P0 DFMA R20, R26.reuse, -R24, R10 ;  /* 0x800000181a14022b */ /* 0x041fe4000000000a */
[----:B-1----:R-:W-:Y:S02]  /*2aa0*/  @P0 DFMA R22, R26, -R14, R8 ;  /* 0x8000000e1a16022b */ /* 0x002fe40000000008 */
[----:B------:R-:W-:Y:S09]  /*2ab0*/  @P1 BRA P2, `(.L_x_100) ;  /* 0x0000000000241947 */ /* 0x000ff20001000000 */
        /* <DEDUP_REMOVED lines=9> */
.L_x_100:
[----:B------:R-:W-:Y:S05]  /*2b50*/  BSYNC.RECONVERGENT B0 ;  /* 0x0000000000007941 */ /* 0x000fea0003800200 */
.L_x_99:
[----:B------:R-:W2:Y:S01]  /*2b60*/  LDG.E.64 R8, desc[UR6][R18.64+0x8] ;  /* 0x0000080612087981 */ /* 0x000ea2000c1e1b00 */
[----:B------:R-:W0:Y:S01]  /*2b70*/  MUFU.RCP64H R11, R3 ;  /* 0x00000003000b7308 */ /* 0x000e220000001800 */
[----:B------:R-:W-:Y:S01]  /*2b80*/  MOV R10, 0x1 ;  /* 0x00000001000a7802 */ /* 0x000fe20000000f00 */
[----:B------:R-:W-:Y:S01]  /*2b90*/  BSSY.RECONVERGENT B0, `(.L_x_101) ;  /* 0x0000018000007945 */ /* 0x000fe20003800200 */
[----:B------:R-:W-:Y:S02]  /*2ba0*/  IMAD.MOV.U32 R24, RZ, RZ, R6 ;  /* 0x000000ffff187224 */ /* 0x000fe400078e0006 */
[----:B------:R-:W-:Y:S02]  /*2bb0*/  IMAD.MOV.U32 R25, RZ, RZ, R7 ;  /* 0x000000ffff197224 */ /* 0x000fe400078e0007 */
[----:B0-----:R-:W-:-:S08]  /*2bc0*/  DFMA R12, -R2, R10, 1 ;  /* 0x3ff00000020c742b */ /* 0x001fd0000000010a */
[----:B------:R-:W-:-:S08]  /*2bd0*/  DFMA R12, R12, R12, R12 ;  /* 0x0000000c0c0c722b */ /* 0x000fd0000000000c */
[----:B------:R-:W-:-:S08]  /*2be0*/  DFMA R12, R10, R12, R10 ;  /* 0x0000000c0a0c722b */ /* 0x000fd0000000000a */
[----:B------:R-:W-:-:S08]  /*2bf0*/  DFMA R14, -R2, R12, 1 ;  /* 0x3ff00000020e742b */ /* 0x000fd0000000010c */
[----:B------:R-:W-:Y:S02]  /*2c00*/  DFMA R14, R12, R14, R12 ;  /* 0x0000000e0c0e722b */ /* 0x000fe4000000000c */
[----:B--2---:R-:W-:-:S08]  /*2c10*/  DADD R10, R8, R20 ;  /* 0x00000000080a7229 */ /* 0x004fd00000000014 */
[----:B------:R-:W-:Y:S02]  /*2c20*/  DMUL R20, R14, R10 ;  /* 0x0000000a0e147228 */ /* 0x000fe40000000000 */
[----:B------:R-:W-:-:S06]  /*2c30*/  FSETP.GEU.AND P1, PT, |R11|, 6.5827683646048100446e-37, PT ;  /* 0x036000000b00780b */ /* 0x000fcc0003f2e200 */
        /* <DEDUP_REMOVED lines=13> */
.L_x_102:
[----:B------:R-:W-:Y:S05]  /*2d10*/  BSYNC.RECONVERGENT B0 ;  /* 0x0000000000007941 */ /* 0x000fea0003800200 */
.L_x_101:
[----:B------:R-:W2:Y:S01]  /*2d20*/  LDG.E.64 R18, desc[UR6][R18.64+0x18] ;  /* 0x0000180612127981 */ /* 0x000ea2000c1e1b00 */
[----:B------:R-:W0:Y:S01]  /*2d30*/  MUFU.RCP64H R7, R3 ;  /* 0x0000000300077308 */ /* 0x000e220000001800 */
[----:B------:R-:W-:Y:S01]  /*2d40*/  MOV R6, 0x1 ;  /* 0x0000000100067802 */ /* 0x000fe20000000f00 */
[----:B------:R-:W-:Y:S05]  /*2d50*/  BSSY.RECONVERGENT B0, `(.L_x_103) ;  /* 0x0000017000007945 */ /* 0x000fea0003800200 */
        /* <DEDUP_REMOVED lines=22> */
.L_x_104:
[----:B------:R-:W-:Y:S05]  /*2ec0*/  BSYNC.RECONVERGENT B0 ;  /* 0x0000000000007941 */ /* 0x000fea0003800200 */
.L_x_103:
[----:B------:R-:W-:Y:S01]  /*2ed0*/  DMUL R12, R20, R20 ;  /* 0x00000014140c7228 */ /* 0x000fe20000000000 */
[----:B------:R-:W-:Y:S01]  /*2ee0*/  IMAD.MOV.U32 R8, RZ, RZ, R6 ;  /* 0x000000ffff087224 */ /* 0x000fe200078e0006 */
[----:B------:R-:W0:Y:S01]  /*2ef0*/  LDC.64 R16, c[0x0][0x3c0] ;  /* 0x0000f000ff107b82 */ /* 0x000e220000000a00 */
[----:B------:R-:W-:Y:S01]  /*2f00*/  IMAD.MOV.U32 R9, RZ, RZ, R7 ;  /* 0x000000ffff097224 */ /* 0x000fe200078e0007 */
[----:B------:R-:W-:Y:S04]  /*2f10*/  BSSY.RECONVERGENT B0, `(.L_x_105) ;  /* 0x0000027000007945 */ /* 0x000fe80003800200 */
[----:B------:R-:W-:-:S08]  /*2f20*/  DFMA R2, R24, R6, -R12 ;  /* 0x000000061802722b */ /* 0x000fd0000000080c */
[----:B------:R-:W-:-:S14]  /*2f30*/  DSETP.GTU.AND P0, PT, R2, RZ, PT ;  /* 0x000000ff0200722a */ /* 0x000fdc0003f0c000 */
[----:B------:R-:W-:Y:S02]  /*2f40*/  @!P0 IMAD.MOV.U32 R10, RZ, RZ, -0x771c970f ;  /* 0x88e368f1ff0a8424 */ /* 0x000fe400078e00ff */
[----:B------:R-:W-:-:S06]  /*2f50*/  @!P0 IMAD.MOV.U32 R11, RZ, RZ, 0x3ee4f8b5 ;  /* 0x3ee4f8b5ff0b8424 */ /* 0x000fcc00078e00ff */
[--C-:B------:R-:W-:Y:S02]  /*2f60*/  @!P0 DADD R24, R24, R10.reuse ;  /* 0x0000000018188229 */ /* 0x100fe4000000000a */
[----:B------:R-:W-:-:S08]  /*2f70*/  @!P0 DADD R8, R8, R10 ;  /* 0x0000000008088229 */ /* 0x000fd0000000000a */
[----:B------:R-:W-:-:S08]  /*2f80*/  @!P0 DFMA R6, R24, R8, -R12 ;  /* 0x000000081806822b */ /* 0x000fd0000000080c */
[----:B------:R-:W-:-:S06]  /*2f90*/  @!P0 DSETP.GTU.AND P1, PT, R6, RZ, PT ;  /* 0x000000ff0600822a */ /* 0x000fcc0003f2c000 */
[----:B------:R-:W-:Y:S02]  /*2fa0*/  @!P0 FSEL R3, R7, 0.60239994525909423828, P1 ;  /* 0x3f1a36e207038808 */ /* 0x000fe40000800000 */
[----:B------:R-:W-:Y:S02]  /*2fb0*/  @!P0 FSEL R2, R6, -1.88909656517717734413e+26, P1 ;  /* 0xeb1c432d06028808 */ /* 0x000fe40000800000 */
[----:B------:R-:W1:Y:S01]  /*2fc0*/  MUFU.RCP64H R7, R3 ;  /* 0x0000000300077308 */ /* 0x000e620000001800 */
[----:B------:R-:W-:Y:S02]  /*2fd0*/  MOV R6, 0x1 ;  /* 0x0000000100067802 */ /* 0x000fe40000000f00 */
[----:B------:R-:W-:-:S04]  /*2fe0*/  FSETP.GEU.AND P1, PT, |R9|, 6.5827683646048100446e-37, PT ;  /* 0x036000000900780b */ /* 0x000fc80003f2e200 */
[----:B-1----:R-:W-:-:S08]  /*2ff0*/  DFMA R10, -R2, R6, 1 ;  /* 0x3ff00000020a742b */ /* 0x002fd00000000106 */
[----:B------:R-:W-:-:S08]  /*3000*/  DFMA R10, R10, R10, R10 ;  /* 0x0000000a0a0a722b */ /* 0x000fd0000000000a */
[----:B------:R-:W-:-:S08]  /*3010*/  DFMA R10, R6, R10, R6 ;  /* 0x0000000a060a722b */ /* 0x000fd00000000006 */
[----:B------:R-:W-:-:S08]  /*3020*/  DFMA R6, -R2, R10, 1 ;  /* 0x3ff000000206742b */ /* 0x000fd0000000010a */
[----:B------:R-:W-:Y:S01]  /*3030*/  DFMA R6, R10, R6, R10 ;  /* 0x000000060a06722b */ /* 0x000fe2000000000a */
[----:B0-----:R-:W-:-:S05]  /*3040*/  IMAD.WIDE R10, R0, 0x8, R16 ;  /* 0x00000008000a7825 */ /* 0x001fca00078e0210 */
[----:B------:R0:W-:Y:S02]  /*3050*/  STG.E.64 desc[UR6][R10.64+0x8], R20 ;  /* 0x000008140a007986 */ /* 0x0001e4000c101b06 */
[----:B------:R-:W-:Y:S02]  /*3060*/  DMUL R12, R6, R8 ;  /* 0x00000008060c7228 */ /* 0x000fe40000000000 */
[----:B------:R0:W-:Y:S04]  /*3070*/  STG.E.64 desc[UR6][R10.64+0x10], R20 ;  /* 0x000010140a007986 */ /* 0x0001e8000c101b06 */
[----:B------:R0:W-:Y:S02]  /*3080*/  STG.E.64 desc[UR6][R10.64], R24 ;  /* 0x000000180a007986 */ /* 0x0001e4000c101b06 */
[----:B------:R-:W-:-:S02]  /*3090*/  DFMA R14, -R2, R12, R8 ;  /* 0x0000000c020e722b */ /* 0x000fc40000000108 */
[----:B------:R0:W-:Y:S06]  /*30a0*/  STG.E.64 desc[UR6][R10.64+0x18], R8 ;  /* 0x000018080a007986 */ /* 0x0001ec000c101b06 */
[----:B------:R-:W-:-:S10]  /*30b0*/  DFMA R6, R6, R14, R12 ;  /* 0x0000000e0606722b */ /* 0x000fd4000000000c */
[----:B------:R-:W-:-:S05]  /*30c0*/  FFMA R5, RZ, R3, R7 ;  /* 0x00000003ff057223 */ /* 0x000fca0000000007 */
[----:B------:R-:W-:-:S13]  /*30d0*/  FSETP.GT.AND P0, PT, |R5|, 1.469367938527859385e-39, PT ;  /* 0x001000000500780b */ /* 0x000fda0003f04200 */
[----:B0-----:R-:W-:Y:S05]  /*30e0*/  @P0 BRA P1, `(.L_x_106) ;  /* 0x0000000000240947 */ /* 0x001fea0000800000 */
        /* <DEDUP_REMOVED lines=9> */
.L_x_106:
[----:B------:R-:W-:Y:S05]  /*3180*/  BSYNC.RECONVERGENT B0 ;  /* 0x0000000000007941 */ /* 0x000fea0003800200 */
.L_x_105:
[----:B------:R-:W0:Y:S01]  /*3190*/  MUFU.RCP64H R9, R3 ;  /* 0x0000000300097308 */ /* 0x000e220000001800 */
[----:B------:R-:W-:Y:S01]  /*31a0*/  IMAD.MOV.U32 R8, RZ, RZ, 0x1 ;  /* 0x00000001ff087424 */ /* 0x000fe200078e00ff */
[----:B------:R-:W1:Y:S01]  /*31b0*/  LDC.64 R18, c[0x0][0x3d0] ;  /* 0x0000f400ff127b82 */ /* 0x000e620000000a00 */
[----:B------:R-:W-:Y:S04]  /*31c0*/  BSSY.RECONVERGENT B0, `(.L_x_107) ;  /* 0x0000018000007945 */ /* 0x000fe80003800200 */
[----:B0-----:R-:W-:-:S08]  /*31d0*/  DFMA R10, -R2, R8, 1 ;  /* 0x3ff00000020a742b */ /* 0x001fd00000000108 */
[----:B------:R-:W-:Y:S01]  /*31e0*/  DFMA R10, R10, R10, R10 ;  /* 0x0000000a0a0a722b */ /* 0x000fe2000000000a */
[----:B-1----:R-:W-:-:S05]  /*31f0*/  IMAD.WIDE R18, R0, 0x8, R18 ;  /* 0x0000000800127825 */ /* 0x002fca00078e0212 */
[----:B------:R0:W-:Y:S02]  /*3200*/  STG.E.64 desc[UR6][R18.64], R6 ;  /* 0x0000000612007986 */ /* 0x0001e4000c101b06 */
[----:B------:R-:W-:-:S08]  /*3210*/  DFMA R10, R8, R10, R8 ;  /* 0x0000000a080a722b */ /* 0x000fd00000000008 */
[----:B------:R-:W-:-:S08]  /*3220*/  DFMA R8, -R2, R10, 1 ;  /* 0x3ff000000208742b */ /* 0x000fd0000000010a */
[----:B------:R-:W-:-:S08]  /*3230*/  DFMA R12, R10, R8, R10 ;  /* 0x000000080a0c722b */ /* 0x000fd0000000000a */
[----:B------:R-:W-:-:S08]  /*3240*/  DMUL R8, R12, -R20 ;  /* 0x800000140c087228 */ /* 0x000fd00000000000 */
[--C-:B------:R-:W-:Y:S02]  /*3250*/  DFMA R10, -R2, R8, -R20.reuse ;  /* 0x00000008020a722b */ /* 0x100fe40000000914 */
[----:B------:R-:W-:-:S06]  /*3260*/  DADD R20, -RZ, -R20 ;  /* 0x00000000ff147229 */ /* 0x000fcc0000000914 */
[----:B------:R-:W-:-:S04]  /*3270*/  DFMA R8, R12, R10, R8 ;  /* 0x0000000a0c08722b */ /* 0x000fc80000000008 */
[----:B------:R-:W-:-:S06]  /*3280*/  FSETP.GEU.AND P1, PT, |R21|, 6.5827683646048100446e-37, PT ;  /* 0x036000001500780b */ /* 0x000fcc0003f2e200 */
[----:B------:R-:W-:-:S05]  /*3290*/  FFMA R0, RZ, R3, R9 ;  /* 0x00000003ff007223 */ /* 0x000fca0000000009 */
[----:B------:R-:W-:-:S13]  /*32a0*/  FSETP.GT.AND P0, PT, |R0|, 1.469367938527859385e-39, PT ;  /* 0x001000000000780b */ /* 0x000fda0003f04200 */
[----:B0-----:R-:W-:Y:S05]  /*32b0*/  @P0 BRA P1, `(.L_x_108) ;  /* 0x0000000000200947 */ /* 0x001fea0000800000 */
[----:B------:R-:W-:Y:S01]  /*32c0*/  IMAD.MOV.U32 R7, RZ, RZ, R20 ;  /* 0x000000ffff077224 */ /* 0x000fe200078e0014 */
[----:B------:R-:W-:Y:S01]  /*32d0*/  MOV R13, R3 ;  /* 0x00000003000d7202 */ /* 0x000fe20000000f00 */
[----:B------:R-:W-:Y:S01]  /*32e0*/  IMAD.MOV.U32 R6, RZ, RZ, R21 ;  /* 0x000000ffff067224 */ /* 0x000fe200078e0015 */
[----:B------:R-:W-:Y:S01]  /*32f0*/  MOV R5, 0x3320 ;  /* 0x0000332000057802 */ /* 0x000fe20000000f00 */
[----:B------:R-:W-:-:S07]  /*3300*/  IMAD.MOV.U32 R12, RZ, RZ, R2 ;  /* 0x000000ffff0c7224 */ /* 0x000fce00078e0002 */
[----:B------:R-:W-:Y:S05]  /*3310*/  CALL.REL.NOINC `($__internal_1_$__cuda_sm20_div_rn_f64_full) ;  /* 0x0000000400d87944 */ /* 0x000fea0003c00000 */
[----:B------:R-:W-:Y:S02]  /*3320*/  IMAD.MOV.U32 R8, RZ, RZ, R7 ;  /* 0x000000ffff087224 */ /* 0x000fe400078e0007 */
[----:B------:R-:W-:-:S07]  /*3330*/  IMAD.MOV.U32 R9, RZ, RZ, R6 ;  /* 0x000000ffff097224 */ /* 0x000fce00078e0006 */
.L_x_108:
[----:B------:R-:W-:Y:S05]  /*3340*/  BSYNC.RECONVERGENT B0 ;  /* 0x0000000000007941 */ /* 0x000fea0003800200 */
.L_x_107:
[----:B------:R-:W0:Y:S01]  /*3350*/  MUFU.RCP64H R7, R3 ;  /* 0x0000000300077308 */ /* 0x000e220000001800 */
[----:B------:R-:W-:Y:S01]  /*3360*/  IMAD.MOV.U32 R6, RZ, RZ, 0x1 ;  /* 0x00000001ff067424 */ /* 0x000fe200078e00ff */
[----:B------:R1:W-:Y:S01]  /*3370*/  STG.E.64 desc[UR6][R18.64+0x8], R8 ;  /* 0x0000080812007986 */ /* 0x0003e2000c101b06 */
[----:B------:R-:W-:Y:S01]  /*3380*/  FSETP.GEU.AND P1, PT, |R25|, 6.5827683646048100446e-37, PT ;  /* 0x036000001900780b */ /* 0x000fe20003f2e200 */
[----:B------:R-:W-:Y:S02]  /*3390*/  BSSY.RECONVERGENT B0, `(.L_x_109) ;  /* 0x0000016000007945 */ /* 0x000fe40003800200 */
[----:B------:R1:W-:Y:S01]  /*33a0*/  STG.E.64 desc[UR6][R18.64+0x10], R8 ;  /* 0x0000100812007986 */ /* 0x0003e2000c101b06 */
[----:B0-----:R-:W-:-:S08]  /*33b0*/  DFMA R10, -R2, R6, 1 ;  /* 0x3ff00000020a742b */ /* 0x001fd00000000106 */
[----:B------:R-:W-:-:S08]  /*33c0*/  DFMA R10, R10, R10, R10 ;  /* 0x0000000a0a0a722b */ /* 0x000fd0000000000a */
[----:B------:R-:W-:-:S08]  /*33d0*/  DFMA R10, R6, R10, R6 ;  /* 0x0000000a060a722b */ /* 0x000fd00000000006 */
[----:B------:R-:W-:-:S08]  /*33e0*/  DFMA R6, -R2, R10, 1 ;  /* 0x3ff000000206742b */ /* 0x000fd0000000010a */
[----:B------:R-:W-:-:S08]  /*33f0*/  DFMA R12, R10, R6, R10 ;  /* 0x000000060a0c722b */ /* 0x000fd0000000000a */
[----:B------:R-:W-:-:S08]  /*3400*/  DMUL R6, R12, R24 ;  /* 0x000000180c067228 */ /* 0x000fd00000000000 */
[----:B------:R-:W-:-:S08]  /*3410*/  DFMA R10, -R2, R6, R24 ;  /* 0x00000006020a722b */ /* 0x000fd00000000118 */
[----:B------:R-:W-:-:S10]  /*3420*/  DFMA R6, R12, R10, R6 ;  /* 0x0000000a0c06722b */ /* 0x000fd40000000006 */
[----:B------:R-:W-:-:S05]  /*3430*/  FFMA R0, RZ, R3, R7 ;  /* 0x00000003ff007223 */ /* 0x000fca0000000007 */
[----:B------:R-:W-:-:S13]  /*3440*/  FSETP.GT.AND P0, PT, |R0|, 1.469367938527859385e-39, PT ;  /* 0x001000000000780b */ /* 0x000fda0003f04200 */
[----:B-1----:R-:W-:Y:S05]  /*3450*/  @P0 BRA P1, `(.L_x_110) ;  /* 0x0000000000240947 */ /* 0x002fea0000800000 */
        /* <DEDUP_REMOVED lines=9> */
.L_x_110:
[----:B------:R-:W-:Y:S05]  /*34f0*/  BSYNC.RECONVERGENT B0 ;  /* 0x0000000000007941 */ /* 0x000fea0003800200 */
.L_x_109:
[----:B------:R-:W-:Y:S01]  /*3500*/  ISETP.GT.AND P0, PT, R3, 0xfffff, PT ;  /* 0x000fffff0300780c */ /* 0x000fe20003f04270 */
[----:B------:R-:W-:Y:S01]  /*3510*/  IMAD.MOV.U32 R0, RZ, RZ, R3 ;  /* 0x000000ffff007224 */ /* 0x000fe200078e0003 */
[----:B------:R-:W-:Y:S01]  /*3520*/  MOV R10, R2 ;  /* 0x00000002000a7202 */ /* 0x000fe20000000f00 */
[----:B------:R0:W-:Y:S01]  /*3530*/  STG.E.64 desc[UR6][R18.64+0x18], R6 ;  /* 0x0000180612007986 */ /* 0x0001e2000c101b06 */
[----:B------:R-:W-:Y:S09]  /*3540*/  BSSY.RECONVERGENT B0, `(.L_x_111) ;  /* 0x000004f000007945 */ /* 0x000ff20003800200 */
[----:B------:R-:W-:-:S10]  /*3550*/  @!P0 DMUL R2, R2, 1.80143985094819840000e+16 ;  /* 0x4350000002028828 */ /* 0x000fd40000000000 */
[----:B------:R-:W-:Y:S02]  /*3560*/  @!P0 IMAD.MOV.U32 R0, RZ, RZ, R3 ;  /* 0x000000ffff008224 */ /* 0x000fe400078e0003 */
[----:B------:R-:W-:Y:S02]  /*3570*/  @!P0 IMAD.MOV.U32 R10, RZ, RZ, R2 ;  /* 0x000000ffff0a8224 */ /* 0x000fe400078e0002 */
[----:B------:R-:W-:-:S05]  /*3580*/  VIADD R5, R0, 0xffffffff ;  /* 0xffffffff00057836 */ /* 0x000fca0000000000 */
[----:B------:R-:W-:Y:S01]  /*3590*/  ISETP.GT.U32.AND P1, PT, R5, 0x7feffffe, PT ;  /* 0x7feffffe0500780c */ /* 0x000fe20003f24070 */
[----:B------:R-:W-:Y:S02]  /*35a0*/  IMAD.MOV.U32 R5, RZ, RZ, -0x3ff ;  /* 0xfffffc01ff057424 */ /* 0x000fe400078e00ff */
[----:B------:R-:W-:-:S10]  /*35b0*/  @!P0 IMAD.MOV.U32 R5, RZ, RZ, -0x435 ;  /* 0xfffffbcbff058424 */ /* 0x000fd400078e00ff */
[----:B0-----:R-:W-:Y:S05]  /*35c0*/  @P1 BRA `(.L_x_112) ;  /* 0x0000000400001947 */ /* 0x001fea0003800000 */
[----:B------:R-:W-:Y:S01]  /*35d0*/  LOP3.LUT R2, R0, 0xfffff, RZ, 0xc0, !PT ;  /* 0x000fffff00027812 */ /* 0x000fe200078ec0ff */
[----:B------:R-:W-:Y:S01]  /*35e0*/  IMAD.MOV.U32 R14, RZ, RZ, -0x748574fc ;  /* 0x8b7a8b04ff0e7424 */ /* 0x000fe200078e00ff */
[----:B------:R-:W-:Y:S01]  /*35f0*/  MOV R6, RZ ;  /* 0x000000ff00067202 */ /* 0x000fe20000000f00 */
[----:B------:R-:W-:Y:S01]  /*3600*/  IMAD.MOV.U32 R15, RZ, RZ, 0x3ed0ee25 ;  /* 0x3ed0ee25ff0f7424 */ /* 0x000fe200078e00ff */
[----:B------:R-:W-:Y:S01]  /*3610*/  LOP3.LUT R11, R2, 0x3ff00000, RZ, 0xfc, !PT ;  /* 0x3ff00000020b7812 */ /* 0x000fe200078efcff */
[----:B------:R-:W-:Y:S01]  /*3620*/  UMOV UR4, 0x3ae80f1e ;  /* 0x3ae80f1e00047882 */ /* 0x000fe20000000000 */
[----:B------:R-:W-:Y:S01]  /*3630*/  UMOV UR5, 0x3eb1380b ;  /* 0x3eb1380b00057882 */ /* 0x000fe20000000000 */
[----:B------:R-:W-:Y:S01]  /*3640*/  LEA.HI R0, R0, R5, RZ, 0xc ;  /* 0x0000000500007211 */ /* 0x000fe200078f60ff */
[----:B------:R-:W-:Y:S01]  /*3650*/  IMAD.MOV.U32 R17, RZ, RZ, 0x43300000 ;  /* 0x43300000ff117424 */ /* 0x000fe200078e00ff */
[----:B------:R-:W-:Y:S01]  /*3660*/  ISETP.GE.U32.AND P0, PT, R11, 0x3ff6a09f, PT ;  /* 0x3ff6a09f0b00780c */ /* 0x000fe20003f06070 */
[----:B------:R-:W-:Y:S01]  /*3670*/  UMOV UR8, 0x80000000 ;  /* 0x8000000000087882 */ /* 0x000fe20000000000 */
[----:B------:R-:W-:-:S11]  /*3680*/  UMOV UR9, 0x43300000 ;  /* 0x4330000000097882 */ /* 0x000fd60000000000 */
[----:B------:R-:W-:Y:S02]  /*3690*/  @P0 VIADD R3, R11, 0xfff00000 ;  /* 0xfff000000b030836 */ /* 0x000fe40000000000 */
[----:B------:R-:W-:Y:S02]  /*36a0*/  @P0 VIADD R0, R0, 0x1 ;  /* 0x0000000100000836 */ /* 0x000fe40000000000 */
[----:B------:R-:W-:-:S03]  /*36b0*/  @P0 IMAD.MOV.U32 R11, RZ, RZ, R3 ;  /* 0x000000ffff0b0224 */ /* 0x000fc600078e0003 */
[----:B------:R-:W-:-:S03]  /*36c0*/  LOP3.LUT R16, R0, 0x80000000, RZ, 0x3c, !PT ;  /* 0x8000000000107812 */ /* 0x000fc600078e3cff */
[C---:B------:R-:W-:Y:S02]  /*36d0*/  DADD R12, R10.reuse, 1 ;  /* 0x3ff000000a0c7429 */ /* 0x040fe40000000000 */
[----:B------:R-:W-:Y:S02]  /*36e0*/  DADD R10, R10, -1 ;  /* 0xbff000000a0a7429 */ /* 0x000fe40000000000 */
[----:B------:R-:W-:Y:S01]  /*36f0*/  DADD R16, R16, -UR8 ;  /* 0x8000000810107e29 */ /* 0x000fe20008000000 */
[----:B------:R-:W-:Y:S01]  /*3700*/  UMOV UR8, 0xfefa39ef ;  /* 0xfefa39ef00087882 */ /* 0x000fe20000000000 */
[----:B------:R-:W0:Y:S01]  /*3710*/  MUFU.RCP64H R7, R13 ;  /* 0x0000000d00077308 */ /* 0x000e220000001800 */
[----:B------:R-:W-:Y:S01]  /*3720*/  UMOV UR9, 0x3fe62e42 ;  /* 0x3fe62e4200097882 */ /* 0x000fe20000000000 */
[----:B0-----:R-:W-:-:S08]  /*3730*/  DFMA R2, -R12, R6, 1 ;  /* 0x3ff000000c02742b */ /* 0x001fd00000000106 */
[----:B------:R-:W-:-:S08]  /*3740*/  DFMA R2, R2, R2, R2 ;  /* 0x000000020202722b */ /* 0x000fd00000000002 */
[----:B------:R-:W-:-:S08]  /*3750*/  DFMA R6, R6, R2, R6 ;  /* 0x000000020606722b */ /* 0x000fd00000000006 */
[----:B------:R-:W-:-:S08]  /*3760*/  DMUL R2, R10, R6 ;  /* 0x000000060a027228 */ /* 0x000fd00000000000 */
[----:B------:R-:W-:-:S08]  /*3770*/  DFMA R2, R10, R6, R2 ;  /* 0x000000060a02722b */ /* 0x000fd00000000002 */
[----:B------:R-:W-:-:S08]  /*3780*/  DMUL R8, R2, R2 ;  /* 0x0000000202087228 */ /* 0x000fd00000000000 */
[----:B------:R-:W-:Y:S01]  /*3790*/  DFMA R12, R8, UR4, R14 ;  /* 0x00000004080c7c2b */ /* 0x000fe2000800000e */
[----:B------:R-:W-:Y:S01]  /*37a0*/  UMOV UR4, 0x9f02676f ;  /* 0x9f02676f00047882 */ /* 0x000fe20000000000 */
[----:B------:R-:W-:Y:S01]  /*37b0*/  UMOV UR5, 0x3ef3b266 ;  /* 0x3ef3b26600057882 */ /* 0x000fe20000000000 */
[----:B------:R-:W-:-:S05]  /*37c0*/  DADD R14, R10, -R2 ;  /* 0x000000000a0e7229 */ /* 0x000fca0000000802 */
[----:B------:R-:W-:Y:S01]  /*37d0*/  DFMA R12, R8, R12, UR4 ;  /* 0x00000004080c7e2b */ /* 0x000fe2000800000c */
[----:B------:R-:W-:Y:S01]  /*37e0*/  UMOV UR4, 0xa9ab0956 ;  /* 0xa9ab095600047882 */ /* 0x000fe20000000000 */
[----:B------:R-:W-:Y:S01]  /*37f0*/  UMOV UR5, 0x3f1745cb ;  /* 0x3f1745cb00057882 */ /* 0x000fe20000000000 */
[----:B------:R-:W-:-:S05]  /*3800*/  DADD R14, R14, R14 ;  /* 0x000000000e0e7229 */ /* 0x000fca000000000e */
[----:B------:R-:W-:Y:S01]  /*3810*/  DFMA R12, R8, R12, UR4 ;  /* 0x00000004080c7e2b */ /* 0x000fe2000800000c */
[----:B------:R-:W-:Y:S01]  /*3820*/  UMOV UR4, 0x2d1b5154 ;  /* 0x2d1b515400047882 */ /* 0x000fe20000000000 */
[----:B------:R-:W-:Y:S01]  /*3830*/  UMOV UR5, 0x3f3c71c7 ;  /* 0x3f3c71c700057882 */ /* 0x000fe20000000000 */
[----:B------:R-:W-:Y:S02]  /*3840*/  DFMA R14, R10, -R2, R14 ;  /* 0x800000020a0e722b */ /* 0x000fe4000000000e */
[----:B------:R-:W-:-:S03]  /*3850*/  DFMA R10, R16, UR8, R2 ;  /* 0x00000008100a7c2b */ /* 0x000fc60008000002 */
        /* <DEDUP_REMOVED lines=9> */
[----:B------:R-:W-:-:S06]  /*38f0*/  UMOV UR5, 0x3fb55555 ;  /* 0x3fb5555500057882 */ /* 0x000fcc0000000000 */
        /* <DEDUP_REMOVED lines=13> */
.L_x_112:
[----:B------:R-:W-:Y:S01]  /*39d0*/  IMAD.MOV.U32 R6, RZ, RZ, 0x0 ;  /* 0x00000000ff067424 */ /* 0x000fe200078e00ff */
[----:B------:R-:W-:Y:S01]  /*39e0*/  LOP3.LUT P0, RZ, R3, 0x7fffffff, RZ, 0xc0, !PT ;  /* 0x7fffffff03ff7812 */ /* 0x000fe2000780c0ff */
[----:B------:R-:W-:-:S06]  /*39f0*/  IMAD.MOV.U32 R7, RZ, RZ, 0x7ff00000 ;  /* 0x7ff00000ff077424 */ /* 0x000fcc00078e00ff */
[----:B------:R-:W-:-:S10]  /*3a00*/  DFMA R6, R2, R6, +INF ;  /* 0x7ff000000206742b */ /* 0x000fd40000000006 */
[----:B------:R-:W-:Y:S02]  /*3a10*/  FSEL R10, R6, RZ, P0 ;  /* 0x000000ff060a7208 */ /* 0x000fe40000000000 */
[----:B------:R-:W-:-:S07]  /*3a20*/  FSEL R11, R7, -QNAN , P0 ;  /* 0xfff00000070b7808 */ /* 0x000fce0000000000 */
.L_x_113:
[----:B------:R-:W-:Y:S05]  /*3a30*/  BSYNC.RECONVERGENT B0 ;  /* 0x0000000000007941 */ /* 0x000fea0003800200 */
.L_x_111:
[----:B------:R-:W0:Y:S02]  /*3a40*/  LDC.64 R2, c[0x0][0x3c8] ;  /* 0x0000f200ff027b82 */ /* 0x000e240000000a00 */
[----:B0-----:R-:W-:-:S05]  /*3a50*/  IMAD.WIDE R4, R4, 0x8, R2 ;  /* 0x0000000804047825 */ /* 0x001fca00078e0202 */
[----:B------:R-:W-:Y:S01]  /*3a60*/  STG.E.64 desc[UR6][R4.64], R10 ;  /* 0x0000000a04007986 */ /* 0x000fe2000c101b06 */
[----:B------:R-:W-:Y:S05]  /*3a70*/  EXIT ;  /* 0x000000000000794d */ /* 0x000fea0003800000 */
        .weak           $__internal_1_$__cuda_sm20_div_rn_f64_full
        .type           $__internal_1_$__cuda_sm20_div_rn_f64_full,@function
        .size           $__internal_1_$__cuda_sm20_div_rn_f64_full,(.L_x_134 - $__internal_1_$__cuda_sm20_div_rn_f64_full)
$__internal_1_$__cuda_sm20_div_rn_f64_full:
[----:B------:R-:W-:Y:S01]  /*3a80*/  MOV R17, R6 ;  /* 0x0000000600117202 */ /* 0x000fe20000000f00 */
[----:B------:R-:W-:Y:S01]  /*3a90*/  IMAD.MOV.U32 R16, RZ, RZ, R7 ;  /* 0x000000ffff107224 */ /* 0x000fe200078e0007 */
[----:B------:R-:W-:Y:S01]  /*3aa0*/  FSETP.GEU.AND P0, PT, |R13|, 1.469367938527859385e-39, PT ;  /* 0x001000000d00780b */ /* 0x000fe20003f0e200 */
[----:B------:R-:W-:Y:S01]  /*3ab0*/  BSSY.RECONVERGENT B1, `(.L_x_114) ;  /* 0x000005b000017945 */ /* 0x000fe20003800200 */
[----:B------:R-:W-:Y:S02]  /*3ac0*/  FSETP.GEU.AND P3, PT, |R17|, 1.469367938527859385e-39, PT ;  /* 0x001000001100780b */ /* 0x000fe40003f6e200 */
[----:B------:R-:W-:Y:S02]  /*3ad0*/  LOP3.LUT R14, R13, 0x800fffff, RZ, 0xc0, !PT ;  /* 0x800fffff0d0e7812 */ /* 0x000fe400078ec0ff */
[----:B------:R-:W-:Y:S02]  /*3ae0*/  LOP3.LUT R6, R17, 0x7ff00000, RZ, 0xc0, !PT ;  /* 0x7ff0000011067812 */ /* 0x000fe400078ec0ff */
[----:B------:R-:W-:Y:S01]  /*3af0*/  LOP3.LUT R15, R14, 0x3ff00000, RZ, 0xfc, !PT ;  /* 0x3ff000000e0f7812 */ /* 0x000fe200078efcff */
[----:B------:R-:W-:Y:S01]  /*3b00*/  IMAD.MOV.U32 R14, RZ, RZ, R12 ;  /* 0x000000ffff0e7224 */ /* 0x000fe200078e000c */
[----:B------:R-:W-:Y:S01]  /*3b10*/  LOP3.LUT R31, R13, 0x7ff00000, RZ, 0xc0, !PT ;  /* 0x7ff000000d1f7812 */ /* 0x000fe200078ec0ff */
[----:B------:R-:W-:-:S02]  /*3b20*/  IMAD.MOV.U32 R30, RZ, RZ, R6 ;  /* 0x000000ffff1e7224 */ /* 0x000fc400078e0006 */
[----:B------:R-:W-:Y:S01]  /*3b30*/  @!P0 DMUL R14, R12, 8.98846567431157953865e+307 ;  /* 0x7fe000000c0e8828 */ /* 0x000fe20000000000 */
[----:B------:R-:W-:Y:S01]  /*3b40*/  ISETP.GE.U32.AND P2, PT, R6, R31, PT ;  /* 0x0000001f0600720c */ /* 0x000fe20003f46070 */
[----:B------:R-:W-:Y:S01]  /*3b50*/  @!P3 IMAD.MOV.U32 R36, RZ, RZ, RZ ;  /* 0x000000ffff24b224 */ /* 0x000fe200078e00ff */
[----:B------:R-:W-:-:S03]  /*3b60*/  @!P3 LOP3.LUT R7, R13, 0x7ff00000, RZ, 0xc0, !PT ;  /* 0x7ff000000d07b812 */ /* 0x000fc600078ec0ff */
[----:B------:R-:W0:Y:S01]  /*3b70*/  MUFU.RCP64H R9, R15 ;  /* 0x0000000f00097308 */ /* 0x000e220000001800 */
[----:B------:R-:W-:Y:S01]  /*3b80*/  @!P3 ISETP.GE.U32.AND P4, PT, R6, R7, PT ;  /* 0x000000070600b20c */ /* 0x000fe20003f86070 */
[----:B------:R-:W-:Y:S02]  /*3b90*/  IMAD.MOV.U32 R7, RZ, RZ, 0x1ca00000 ;  /* 0x1ca00000ff077424 */ /* 0x000fe400078e00ff */
[----:B------:R-:W-:-:S03]  /*3ba0*/  @!P0 LOP3.LUT R31, R15, 0x7ff00000, RZ, 0xc0, !PT ;  /* 0x7ff000000f1f8812 */ /* 0x000fc600078ec0ff */
[C---:B------:R-:W-:Y:S02]  /*3bb0*/  @!P3 SEL R8, R7.reuse, 0x63400000, !P4 ;  /* 0x634000000708b807 */ /* 0x040fe40006000000 */
[----:B------:R-:W-:Y:S02]  /*3bc0*/  SEL R10, R7, 0x63400000, !P2 ;  /* 0x63400000070a7807 */ /* 0x000fe40005000000 */
[--C-:B------:R-:W-:Y:S02]  /*3bd0*/  @!P3 LOP3.LUT R8, R8, 0x80000000, R17.reuse, 0xf8, !PT ;  /* 0x800000000808b812 */ /* 0x100fe400078ef811 */
[----:B------:R-:W-:Y:S01]  /*3be0*/  LOP3.LUT R11, R10, 0x800fffff, R17, 0xf8, !PT ;  /* 0x800fffff0a0b7812 */ /* 0x000fe200078ef811 */
[----:B------:R-:W-:Y:S01]  /*3bf0*/  IMAD.MOV.U32 R10, RZ, RZ, R16 ;  /* 0x000000ffff0a7224 */ /* 0x000fe200078e0010 */
[----:B------:R-:W-:Y:S01]  /*3c00*/  @!P3 LOP3.LUT R37, R8, 0x100000, RZ, 0xfc, !PT ;  /* 0x001000000825b812 */ /* 0x000fe200078efcff */
[----:B------:R-:W-:-:S05]  /*3c10*/  IMAD.MOV.U32 R8, RZ, RZ, 0x1 ;  /* 0x00000001ff087424 */ /* 0x000fca00078e00ff */
[----:B------:R-:W-:Y:S02]  /*3c20*/  @!P3 DFMA R10, R10, 2, -R36 ;  /* 0x400000000a0ab82b */ /* 0x000fe40000000824 */
[----:B0-----:R-:W-:-:S08]  /*3c30*/  DFMA R36, R8, -R14, 1 ;  /* 0x3ff000000824742b */ /* 0x001fd0000000080e */
[----:B------:R-:W-:Y:S01]  /*3c40*/  DFMA R36, R36, R36, R36 ;  /* 0x000000242424722b */ /* 0x000fe20000000024 */
[----:B------:R-:W-:-:S05]  /*3c50*/  @!P3 LOP3.LUT R30, R11, 0x7ff00000, RZ, 0xc0, !PT ;  /* 0x7ff000000b1eb812 */ /* 0x000fca00078ec0ff */
[----:B------:R-:W-:Y:S02]  /*3c60*/  VIADD R32, R30, 0xffffffff ;  /* 0xffffffff1e207836 */ /* 0x000fe40000000000 */
[----:B------:R-:W-:-:S03]  /*3c70*/  DFMA R8, R8, R36, R8 ;  /* 0x000000240808722b */ /* 0x000fc60000000008 */
[----:B------:R-:W-:Y:S02]  /*3c80*/  ISETP.GT.U32.AND P0, PT, R32, 0x7feffffe, PT ;  /* 0x7feffffe2000780c */ /* 0x000fe40003f04070 */
[----:B------:R-:W-:-:S03]  /*3c90*/  IADD3 R32, PT, PT, R31, -0x1, RZ ;  /* 0xffffffff1f207810 */ /* 0x000fc60007ffe0ff */
        /* <DEDUP_REMOVED lines=9> */
[----:B------:R-:W-:Y:S01]  /*3d30*/  ISETP.GE.U32.AND P0, PT, R6, R16, PT ;  /* 0x000000100600720c */ /* 0x000fe20003f06070 */
[----:B------:R-:W-:Y:S01]  /*3d40*/  IMAD.MOV.U32 R16, RZ, RZ, RZ ;  /* 0x000000ffff107224 */ /* 0x000fe200078e00ff */
[----:B------:R-:W-:Y:S02]  /*3d50*/  VIMNMX R17, PT, PT, R17, 0x46a00000, PT ;  /* 0x46a0000011117848 */ /* 0x000fe40003fe0100 */
[----:B------:R-:W-:-:S05]  /*3d60*/  SEL R7, R7, 0x63400000, !P0 ;  /* 0x6340000007077807 */ /* 0x000fca0004000000 */
[----:B------:R-:W-:-:S04]  /*3d70*/  IMAD.IADD R7, R17, 0x1, -R7 ;  /* 0x0000000111077824 */ /* 0x000fc800078e0a07 */
[----:B------:R-:W-:-:S06]  /*3d80*/  VIADD R17, R7, 0x7fe00000 ;  /* 0x7fe0000007117836 */ /* 0x000fcc0000000000 */
[----:B------:R-:W-:-:S10]  /*3d90*/  DMUL R36, R8, R16 ;  /* 0x0000001008247228 */ /* 0x000fd40000000000 */
[----:B------:R-:W-:-:S13]  /*3da0*/  FSETP.GTU.AND P0, PT, |R37|, 1.469367938527859385e-39, PT ;  /* 0x001000002500780b */ /* 0x000fda0003f0c200 */
[----:B------:R-:W-:Y:S05]  /*3db0*/  @P0 BRA `(.L_x_116) ;  /* 0x0000000000a80947 */ /* 0x000fea0003800000 */
[----:B------:R-:W-:Y:S01]  /*3dc0*/  DFMA R10, R8, -R14, R10 ;  /* 0x8000000e080a722b */ /* 0x000fe2000000000a */
[----:B------:R-:W-:-:S09]  /*3dd0*/  IMAD.MOV.U32 R16, RZ, RZ, RZ ;  /* 0x000000ffff107224 */ /* 0x000fd200078e00ff */
        /* <DEDUP_REMOVED lines=14> */
[----:B------:R-:W-:Y:S01]  /*3ec0*/  MOV R37, R12 ;  /* 0x0000000c00257202 */ /* 0x000fe20000000f00 */
[----:B------:R-:W-:Y:S06]  /*3ed0*/  BRA `(.L_x_116) ;  /* 0x0000000000607947 */ /* 0x000fec0003800000 */
.L_x_115:
        /* <DEDUP_REMOVED lines=11> */
[----:B------:R-:W-:Y:S01]  /*3f90*/  @P0 LOP3.LUT R6, R12, 0x7ff00000, RZ, 0xfc, !PT ;  /* 0x7ff000000c060812 */ /* 0x000fe200078efcff */
[----:B------:R-:W-:Y:S02]  /*3fa0*/  @!P0 IMAD.MOV.U32 R36, RZ, RZ, RZ ;  /* 0x000000ffff248224 */ /* 0x000fe400078e00ff */
[----:B------:R-:W-:Y:S02]  /*3fb0*/  @!P0 IMAD.MOV.U32 R37, RZ, RZ, R12 ;  /* 0x000000ffff258224 */ /* 0x000fe400078e000c */
[----:B------:R-:W-:Y:S02]  /*3fc0*/  @P0 IMAD.MOV.U32 R36, RZ, RZ, RZ ;  /* 0x000000ffff240224 */ /* 0x000fe400078e00ff */
[----:B------:R-:W-:Y:S01]  /*3fd0*/  @P0 IMAD.MOV.U32 R37, RZ, RZ, R6 ;  /* 0x000000ffff250224 */ /* 0x000fe200078e0006 */
[----:B------:R-:W-:Y:S06]  /*3fe0*/  BRA `(.L_x_116) ;  /* 0x00000000001c7947 */ /* 0x000fec0003800000 */
.L_x_118:
[----:B------:R-:W-:Y:S01]  /*3ff0*/  LOP3.LUT R6, R13, 0x80000, RZ, 0xfc, !PT ;  /* 0x000800000d067812 */ /* 0x000fe200078efcff */
[----:B------:R-:W-:-:S03]  /*4000*/  IMAD.MOV.U32 R36, RZ, RZ, R12 ;  /* 0x000000ffff247224 */ /* 0x000fc600078e000c */
[----:B------:R-:W-:Y:S01]  /*4010*/  MOV R37, R6 ;  /* 0x0000000600257202 */ /* 0x000fe20000000f00 */
[----:B------:R-:W-:Y:S06]  /*4020*/  BRA `(.L_x_116) ;  /* 0x00000000000c7947 */ /* 0x000fec0003800000 */
.L_x_117:
[----:B------:R-:W-:Y:S01]  /*4030*/  LOP3.LUT R6, R17, 0x80000, RZ, 0xfc, !PT ;  /* 0x0008000011067812 */ /* 0x000fe200078efcff */
[----:B------:R-:W-:-:S04]  /*4040*/  IMAD.MOV.U32 R36, RZ, RZ, R16 ;  /* 0x000000ffff247224 */ /* 0x000fc800078e0010 */
[----:B------:R-:W-:-:S07]  /*4050*/  IMAD.MOV.U32 R37, RZ, RZ, R6 ;  /* 0x000000ffff257224 */ /* 0x000fce00078e0006 */
.L_x_116:
[----:B------:R-:W-:Y:S05]  /*4060*/  BSYNC.RECONVERGENT B1 ;  /* 0x0000000000017941 */ /* 0x000fea0003800200 */
.L_x_114:
[----:B------:R-:W-:Y:S02]  /*4070*/  IMAD.MOV.U32 R8, RZ, RZ, R5 ;  /* 0x000000ffff087224 */ /* 0x000fe400078e0005 */
[----:B------:R-:W-:Y:S02]  /*4080*/  IMAD.MOV.U32 R9, RZ, RZ, 0x0 ;  /* 0x00000000ff097424 */ /* 0x000fe400078e00ff */
[----:B------:R-:W-:Y:S02]  /*4090*/  IMAD.MOV.U32 R7, RZ, RZ, R36 ;  /* 0x000000ffff077224 */ /* 0x000fe400078e0024 */
[----:B------:R-:W-:Y:S01]  /*40a0*/  IMAD.MOV.U32 R6, RZ, RZ, R37 ;  /* 0x000000ffff067224 */ /* 0x000fe200078e0025 */
[----:B------:R-:W-:Y:S06]  /*40b0*/  RET.REL.NODEC R8 `(_Z22calculate_mu_and_sigmaPiPdS_S_S0_S0_PyS0_S0_S0_S0_iii) ;  /* 0xffffffbc08d07950 */ /* 0x000fec0003c3ffff */
.L_x_119:
        /* <DEDUP_REMOVED lines=12> */
.L_x_134:


//--------------------- .text._Z12sum_by_labelPdPiS0_S0_S0_Pyiiii --------------------------
	.section	.text._Z12sum_by_labelPdPiS0_S0_S0_Pyiiii,"ax",@progbits
	.align	128
        .global         _Z12sum_by_labelPdPiS0_S0_S0_Pyiiii
        .type           _Z12sum_by_labelPdPiS0_S0_S0_Pyiiii,@function
        .size           _Z12sum_by_labelPdPiS0_S0_S0_Pyiiii,(.L_x_139 - _Z12sum_by_labelPdPiS0_S0_S0_Pyiiii)
        .other          _Z12sum_by_labelPdPiS0_S0_S0_Pyiiii,@"STO_CUDA_ENTRY STV_DEFAULT"
_Z12sum_by_labelPdPiS0_S0_S0_Pyiiii:
.text._Z12sum_by_labelPdPiS0_S0_S0_Pyiiii:
        /* <DEDUP_REMOVED lines=27> */
[----:B------:R-:W-:Y:S02]  /*01b0*/  MOV R10, R6 ;  /* 0x00000006000a7202 */ /* 0x000fe40000000f00 */
[----:B0-----:R-:W-:Y:S01]  /*01c0*/  MOV R7, R3 ;  /* 0x0000000300077202 */ /* 0x001fe20000000f00 */
[----:B------:R-:W-:-:S12]  /*01d0*/  UIADD3 UR7, UPT, UPT, -UR4, URZ, URZ ;  /* 0x000000ff04077290 */ /* 0x000fd8000fffe1ff */
.L_x_122:
[----:B------:R-:W0:Y:S08]  /*01e0*/  LDC.64 R4, c[0x0][0x380] ;  /* 0x0000e000ff047b82 */ /* 0x000e300000000a00 */
[----:B----4-:R-:W1:Y:S01]  /*01f0*/  LDC.64 R8, c[0x0][0x398] ;  /* 0x0000e600ff087b82 */ /* 0x010e620000000a00 */
[----:B0-----:R-:W-:-:S05]  /*0200*/  IMAD.WIDE R4, R10, 0x8, R4 ;  /* 0x000000080a047825 */ /* 0x001fca00078e0204 */
[----:B------:R-:W2:Y:S01]  /*0210*/  LDG.E.64 R12, desc[UR8][R4.64] ;  /* 0x00000008040c7981 */ /* 0x000ea2000c1e1b00 */
[C---:B-1----:R-:W-:Y:S01]  /*0220*/  IMAD.WIDE R8, R7.reuse, 0x4, R8 ;  /* 0x0000000407087825 */ /* 0x042fe200078e0208 */
        /* <DEDUP_REMOVED lines=49> */
[----:B------:R-:W-:Y:S01]  /*0540*/  VIADD R10, R10, 0x10 ;  /* 0x000000100a0a7836 */ /* 0x000fe20000000000 */
[----:B------:R-:W-:-:S07]  /*0550*/  IADD3 R7, PT, PT, R7, 0x10, RZ ;  /* 0x0000001007077810 */ /* 0x000fce0007ffe0ff */
[----:B------:R-:W-:Y:S05]  /*0560*/  BRA.U UP1, `(.L_x_122) ;  /* 0xfffffffd011c7547 */ /* 0x000fea000b83ffff */
.L_x_121:
[----:B------:R-:W-:Y:S05]  /*0570*/  BRA.U !UP0, `(.L_x_120) ;  /* 0x00000005082c7547 */ /* 0x000fea000b800000 */
[----:B------:R-:W-:Y:S02]  /*0580*/  UISETP.GE.U32.AND UP0, UPT, UR6, 0x8, UPT ;  /* 0x000000080600788c */ /* 0x000fe4000bf06070 */
[----:B------:R-:W-:-:S04]  /*0590*/  ULOP3.LUT UR7, UR5, 0x7, URZ, 0xc0, !UPT ;  /* 0x0000000705077892 */ /* 0x000fc8000f8ec0ff */
[----:B------:R-:W-:-:S03]  /*05a0*/  UISETP.NE.AND UP1, UPT, UR7, URZ, UPT ;  /* 0x000000ff0700728c */ /* 0x000fc6000bf25270 */
[----:B------:R-:W-:Y:S08]  /*05b0*/  BRA.U !UP0, `(.L_x_123) ;  /* 0x00000001087c7547 */ /* 0x000ff0000b800000 */
[----:B0-----:R-:W0:Y:S01]  /*05c0*/  LDC.64 R4, c[0x0][0x380] ;  /* 0x0000e000ff047b82 */ /* 0x001e220000000a00 */
[----:B------:R-:W-:-:S07]  /*05d0*/  IADD3 R7, PT, PT, R6, UR4, RZ ;  /* 0x0000000406077c10 */ /* 0x000fce000fffe0ff */
        /* <DEDUP_REMOVED lines=29> */
.L_x_123:
[----:B------:R-:W-:Y:S05]  /*07b0*/  BRA.U !UP1, `(.L_x_120) ;  /* 0x00000001099c7547 */ /* 0x000fea000b800000 */
[----:B------:R-:W-:Y:S02]  /*07c0*/  UISETP.GE.U32.AND UP0, UPT, UR7, 0x4, UPT ;  /* 0x000000040700788c */ /* 0x000fe4000bf06070 */
[----:B------:R-:W-:-:S04]  /*07d0*/  ULOP3.LUT UR5, UR5, 0x3, URZ, 0xc0, !UPT ;  /* 0x0000000305057892 */ /* 0x000fc8000f8ec0ff */
[----:B------:R-:W-:-:S03]  /*07e0*/  UISETP.NE.AND UP1, UPT, UR5, URZ, UPT ;  /* 0x000000ff0500728c */ /* 0x000fc6000bf25270 */
[----:B------:R-:W-:Y:S08]  /*07f0*/  BRA.U !UP0, `(.L_x_124) ;  /* 0x00000001084c7547 */ /* 0x000ff0000b800000 */
[----:B0-----:R-:W0:Y:S01]  /*0800*/  LDC.64 R4, c[0x0][0x380] ;  /* 0x0000e000ff047b82 */ /* 0x001e220000000a00 */
[----:B-1--4-:R-:W-:-:S07]  /*0810*/  VIADD R17, R6, UR4 ;  /* 0x0000000406117c36 */ /* 0x012fce0008000000 */
[----:B------:R-:W1:Y:S01]  /*0820*/  LDC.64 R8, c[0x0][0x398] ;  /* 0x0000e600ff087b82 */ /* 0x000e620000000a00 */
[----:B0-----:R-:W-:-:S05]  /*0830*/  IMAD.WIDE R16, R17, 0x8, R4 ;  /* 0x0000000811107825 */ /* 0x001fca00078e0204 */
[----:B------:R-:W2:Y:S01]  /*0840*/  LDG.E.64 R4, desc[UR8][R16.64] ;  /* 0x0000000810047981 */ /* 0x000ea2000c1e1b00 */
[----:B------:R-:W-:-:S05]  /*0850*/  IADD3 R15, PT, PT, R3, UR4, RZ ;  /* 0x00000004030f7c10 */ /* 0x000fca000fffe0ff */
        /* <DEDUP_REMOVED lines=13> */
.L_x_124:
[----:B------:R-:W-:Y:S05]  /*0930*/  BRA.U !UP1, `(.L_x_120) ;  /* 0x00000001093c7547 */ /* 0x000fea000b800000 */
[----:B-12-4-:R-:W1:Y:S01]  /*0940*/  LDC.64 R10, c[0x0][0x398] ;  /* 0x0000e600ff0a7b82 */ /* 0x016e620000000a00 */
[----:B------:R-:W-:Y:S01]  /*0950*/  IADD3 R13, PT, PT, R6, UR4, RZ ;  /* 0x00000004060d7c10 */ /* 0x000fe2000fffe0ff */
[----:B------:R-:W-:Y:S01]  /*0960*/  UIADD3 UR5, UPT, UPT, -UR5, URZ, URZ ;  /* 0x000000ff05057290 */ /* 0x000fe2000fffe1ff */
[----:B------:R-:W-:-:S05]  /*0970*/  IADD3 R3, PT, PT, R3, UR4, RZ ;  /* 0x0000000403037c10 */ /* 0x000fca000fffe0ff */
[----:B------:R-:W2:Y:S06]  /*0980*/  LDC.64 R8, c[0x0][0x380] ;  /* 0x0000e000ff087b82 */ /* 0x000eac0000000a00 */
.L_x_125:
        /* <DEDUP_REMOVED lines=10> */
.L_x_120:
[----:B-12-4-:R-:W1:Y:S01]  /*0a30*/  LDC R9, c[0x0][0x3b0] ;  /* 0x0000ec00ff097b82 */ /* 0x016e620000000800 */
[----:B---3--:R-:W-:-:S07]  /*0a40*/  IABS R6, R0 ;  /* 0x0000000000067213 */ /* 0x008fce0000000000 */
[----:B------:R-:W2:Y:S01]  /*0a50*/  LDC.64 R12, c[0x0][0x3a8] ;  /* 0x0000ea00ff0c7b82 */ /* 0x000ea20000000a00 */
[----:B-1----:R-:W-:-:S04]  /*0a60*/  IABS R8, R9 ;  /* 0x0000000900087213 */ /* 0x002fc80000000000 */
[----:B------:R-:W1:Y:S08]  /*0a70*/  I2F.RP R3, R8 ;  /* 0x0000000800037306 */ /* 0x000e700000209400 */
[----:B-1----:R-:W0:Y:S02]  /*0a80*/  MUFU.RCP R3, R3 ;  /* 0x0000000300037308 */ /* 0x002e240000001000 */
[----:B0-----:R-:W-:-:S06]  /*0a90*/  IADD3 R4, PT, PT, R3, 0xffffffe, RZ ;  /* 0x0ffffffe03047810 */ /* 0x001fcc0007ffe0ff */
[----:B------:R0:W1:Y:S02]  /*0aa0*/  F2I.FTZ.U32.TRUNC.NTZ R5, R4 ;  /* 0x0000000400057305 */ /* 0x000064000021f000 */
[----:B0-----:R-:W-:Y:S01]  /*0ab0*/  IMAD.MOV.U32 R4, RZ, RZ, RZ ;  /* 0x000000ffff047224 */ /* 0x001fe200078e00ff */
[----:B-1----:R-:W-:-:S05]  /*0ac0*/  IADD3 R7, PT, PT, RZ, -R5, RZ ;  /* 0x80000005ff077210 */ /* 0x002fca0007ffe0ff */
[----:B------:R-:W-:-:S04]  /*0ad0*/  IMAD R7, R7, R8, RZ ;  /* 0x0000000807077224 */ /* 0x000fc800078e02ff */
[----:B------:R-:W-:Y:S01]  /*0ae0*/  IMAD.HI.U32 R5, R5, R7, R4 ;  /* 0x0000000705057227 */ /* 0x000fe200078e0004 */
[----:B------:R-:W-:-:S05]  /*0af0*/  MOV R7, R6 ;  /* 0x0000000600077202 */ /* 0x000fca0000000f00 */
[----:B------:R-:W-:Y:S02]  /*0b00*/  IMAD.HI.U32 R6, R5, R7, RZ ;  /* 0x0000000705067227 */ /* 0x000fe400078e00ff */
[----:B------:R-:W0:Y:S03]  /*0b10*/  LDC.64 R4, c[0x0][0x3a0] ;  /* 0x0000e800ff047b82 */ /* 0x000e260000000a00 */
[----:B------:R-:W-:-:S05]  /*0b20*/  IADD3 R3, PT, PT, -R6, RZ, RZ ;  /* 0x000000ff06037210 */ /* 0x000fca0007ffe1ff */
[----:B------:R-:W-:-:S05]  /*0b30*/  IMAD R3, R8, R3, R7 ;  /* 0x0000000308037224 */ /* 0x000fca00078e0207 */
[----:B------:R-:W-:-:S13]  /*0b40*/  ISETP.GT.U32.AND P2, PT, R8, R3, PT ;  /* 0x000000030800720c */ /* 0x000fda0003f44070 */
[-C--:B------:R-:W-:Y:S01]  /*0b50*/  @!P2 IADD3 R3, PT, PT, R3, -R8.reuse, RZ ;  /* 0x800000080303a210 */ /* 0x080fe20007ffe0ff */
[----:B------:R-:W-:Y:S01]  /*0b60*/  @!P2 VIADD R6, R6, 0x1 ;  /* 0x000000010606a836 */ /* 0x000fe20000000000 */
[----:B------:R-:W-:Y:S02]  /*0b70*/  ISETP.NE.AND P2, PT, R9, RZ, PT ;  /* 0x000000ff0900720c */ /* 0x000fe40003f45270 */
[----:B------:R-:W-:Y:S02]  /*0b80*/  ISETP.GE.U32.AND P0, PT, R3, R8, PT ;  /* 0x000000080300720c */ /* 0x000fe40003f06070 */
[----:B------:R-:W-:-:S04]  /*0b90*/  LOP3.LUT R3, R0, R9, RZ, 0x3c, !PT ;  /* 0x0000000900037212 */ /* 0x000fc800078e3cff */
[----:B------:R-:W-:Y:S02]  /*0ba0*/  ISETP.GE.AND P1, PT, R3, RZ, PT ;  /* 0x000000ff0300720c */ /* 0x000fe40003f26270 */
[----:B------:R-:W-:-:S05]  /*0bb0*/  SHF.L.U32 R3, R2, 0x1, RZ ;  /* 0x0000000102037819 */ /* 0x000fca00000006ff */
[----:B------:R-:W-:Y:S01]  /*0bc0*/  @P0 IADD3 R6, PT, PT, R6, 0x1, RZ ;  /* 0x0000000106060810 */ /* 0x000fe20007ffe0ff */
[----:B0-----:R-:W-:-:S03]  /*0bd0*/  IMAD.WIDE R4, R3, 0x4, R4 ;  /* 0x0000000403047825 */ /* 0x001fc600078e0204 */
[----:B------:R-:W-:Y:S01]  /*0be0*/  MOV R7, R6 ;  /* 0x0000000600077202 */ /* 0x000fe20000000f00 */
[----:B------:R-:W-:-:S03]  /*0bf0*/  IMAD R3, R2, 0x3, RZ ;  /* 0x0000000302037824 */ /* 0x000fc600078e02ff */
[----:B------:R-:W-:Y:S02]  /*0c00*/  @!P1 IADD3 R7, PT, PT, -R7, RZ, RZ ;  /* 0x000000ff07079210 */ /* 0x000fe40007ffe1ff */
[----:B------:R-:W-:-:S05]  /*0c10*/  @!P2 LOP3.LUT R7, RZ, R9, RZ, 0x33, !PT ;  /* 0x00000009ff07a212 */ /* 0x000fca00078e33ff */
[----:B------:R-:W-:Y:S02]  /*0c20*/  IMAD.MOV R6, RZ, RZ, -R7 ;  /* 0x000000ffff067224 */ /* 0x000fe400078e0a07 */
[----:B------:R-:W-:Y:S02]  /*0c30*/  IMAD R10, R7, R7, RZ ;  /* 0x00000007070a7224 */ /* 0x000fe400078e02ff */
[----:B------:R-:W-:-:S04]  /*0c40*/  IMAD R0, R9, R6, R0 ;  /* 0x0000000609007224 */ /* 0x000fc800078e0200 */
[-C--:B------:R-:W-:Y:S01]  /*0c50*/  IMAD R8, R7, R0.reuse, RZ ;  /* 0x0000000007087224 */ /* 0x080fe200078e02ff */
[----:B------:R-:W-:Y:S01]  /*0c60*/  REDG.E.ADD.STRONG.GPU desc[UR8][R4.64], R0 ;  /* 0x000000000400798e */ /* 0x000fe2000c12e108 */
[----:B------:R-:W-:Y:S02]  /*0c70*/  IMAD R6, R0, R0, RZ ;  /* 0x0000000000067224 */ /* 0x000fe400078e02ff */
[----:B--2---:R-:W-:Y:S01]  /*0c80*/  IMAD.WIDE R2, R3, 0x8, R12 ;  /* 0x0000000803027825 */ /* 0x004fe200078e020c */
[----:B------:R0:W-:Y:S01]  /*0c90*/  REDG.E.ADD.STRONG.GPU desc[UR8][R4.64+0x4], R7 ;  /* 0x000004070400798e */ /* 0x0001e2000c12e108 */
[----:B------:R-:W-:Y:S02]  /*0ca0*/  SHF.R.S32.HI R9, RZ, 0x1f, R8 ;  /* 0x0000001fff097819 */ /* 0x000fe40000011408 */
[----:B------:R-:W-:Y:S02]  /*0cb0*/  MOV R11, RZ ;  /* 0x000000ff000b7202 */ /* 0x000fe40000000f00 */
[----:B0-----:R-:W-:-:S05]  /*0cc0*/  MOV R7, RZ ;  /* 0x000000ff00077202 */ /* 0x001fca0000000f00 */
[----:B------:R-:W-:Y:S04]  /*0cd0*/  REDG.E.ADD.64.STRONG.GPU desc[UR8][R2.64], R6 ;  /* 0x000000060200798e */ /* 0x000fe8000c12e508 */
[----:B------:R-:W-:Y:S04]  /*0ce0*/  REDG.E.ADD.64.STRONG.GPU desc[UR8][R2.64+0x8], R8 ;  /* 0x000008080200798e */ /* 0x000fe8000c12e508 */
[----:B------:R-:W-:Y:S01]  /*0cf0*/  REDG.E.ADD.64.STRONG.GPU desc[UR8][R2.64+0x10], R10 ;  /* 0x0000100a0200798e */ /* 0x000fe2000c12e508 */
[----:B------:R-:W-:Y:S05]  /*0d00*/  EXIT ;  /* 0x000000000000794d */ /* 0x000fea0003800000 */
.L_x_126:
        /* <DEDUP_REMOVED lines=15> */
.L_x_139:


//--------------------- .text._Z12clear_fieldsPiPdS_S_S0_S0_S0_ii --------------------------
	.section	.text._Z12clear_fieldsPiPdS_S_S0_S0_S0_ii,"ax",@progbits
	.align	128
        .global         _Z12clear_fieldsPiPdS_S_S0_S0_S0_ii
        .type           _Z12clear_fieldsPiPdS_S_S0_S0_S0_ii,@function
        .size           _Z12clear_fieldsPiPdS_S_S0_S0_S0_ii,(.L_x_140 - _Z12clear_fieldsPiPdS_S_S0_S0_S0_ii)
        .other          _Z12clear_fieldsPiPdS_S_S0_S0_S0_ii,@"STO_CUDA_ENTRY STV_DEFAULT"
_Z12clear_fieldsPiPdS_S_S0_S0_S0_ii:
.text._Z12clear_fieldsPiPdS_S_S0_S0_S0_ii:
        /* <DEDUP_REMOVED lines=10> */
[----:B------:R-:W2:Y:S06]  /*00a0*/  LDCU UR9, c[0x0][0x3b8] ;  /* 0x00007700ff0977ac */ /* 0x000eac0008000800 */
[----:B------:R-:W3:Y:S01]  /*00b0*/  LDC.64 R4, c[0x0][0x388] ;  /* 0x0000e200ff047b82 */ /* 0x000ee20000000a00 */
[----:B--2---:R-:W-:Y:S01]  /*00c0*/  UISETP.GE.AND UP0, UPT, UR9, 0x1, UPT ;  /* 0x000000010900788c */ /* 0x004fe2000bf06270 */
[----:B0-----:R-:W-:-:S05]  /*00d0*/  IMAD.WIDE R2, R0, 0x4, R2 ;  /* 0x0000000400027825 */ /* 0x001fca00078e0202 */
[----:B-1----:R0:W-:Y:S01]  /*00e0*/  STG.E desc[UR16][R2.64], RZ ;  /* 0x000000ff02007986 */ /* 0x0021e2000c101910 */
[----:B---3--:R-:W-:-:S05]  /*00f0*/  IMAD.WIDE R4, R0, 0x8, R4 ;  /* 0x0000000800047825 */ /* 0x008fca00078e0204 */
[----:B------:R0:W-:Y:S01]  /*0100*/  STG.E.64 desc[UR16][R4.64], RZ ;  /* 0x000000ff04007986 */ /* 0x0001e2000c101b10 */
[----:B------:R-:W-:Y:S05]  /*0110*/  BRA.U !UP0, `(.L_x_127) ;  /* 0x00000005084c7547 */ /* 0x000fea000b800000 */
[----:B------:R-:W-:Y:S02]  /*0120*/  UISETP.GE.U32.AND UP1, UPT, UR9, 0x8, UPT ;  /* 0x000000080900788c */ /* 0x000fe4000bf26070 */
[----:B0-----:R-:W-:Y:S01]  /*0130*/  IMAD R2, R0, UR9, RZ ;  /* 0x0000000900027c24 */ /* 0x001fe2000f8e02ff */
[----:B------:R-:W-:Y:S01]  /*0140*/  ULOP3.LUT UR14, UR9, 0x7, URZ, 0xc0, !UPT ;  /* 0x00000007090e7892 */ /* 0x000fe2000f8ec0ff */
[----:B------:R-:W-:-:S03]  /*0150*/  UMOV UR4, URZ ;  /* 0x000000ff00047c82 */ /* 0x000fc60008000000 */
[----:B------:R-:W-:Y:S02]  /*0160*/  UISETP.NE.AND UP0, UPT, UR14, URZ, UPT ;  /* 0x000000ff0e00728c */ /* 0x000fe4000bf05270 */
[----:B------:R-:W-:Y:S09]  /*0170*/  BRA.U !UP1, `(.L_x_128) ;  /* 0x00000001098c7547 */ /* 0x000ff2000b800000 */
[----:B------:R-:W0:Y:S01]  /*0180*/  LDCU.64 UR10, c[0x0][0x390] ;  /* 0x00007200ff0a77ac */ /* 0x000e220008000a00 */
[----:B------:R-:W-:Y:S01]  /*0190*/  MOV R3, R2 ;  /* 0x0000000200037202 */ /* 0x000fe20000000f00 */
[----:B------:R-:W1:Y:S01]  /*01a0*/  LDCU.64 UR12, c[0x0][0x3a0] ;  /* 0x00007400ff0c77ac */ /* 0x000e620008000a00 */
[----:B------:R-:W-:Y:S02]  /*01b0*/  ULOP3.LUT UR4, UR9, 0x7ffffff8, URZ, 0xc0, !UPT ;  /* 0x7ffffff809047892 */ /* 0x000fe4000f8ec0ff */
[----:B0-----:R-:W-:Y:S02]  /*01c0*/  UIADD3 UR7, UP1, UPT, UR10, 0x10, URZ ;  /* 0x000000100a077890 */ /* 0x001fe4000ff3e0ff */
[----:B------:R-:W-:Y:S02]  /*01d0*/  UIADD3 UR10, UPT, UPT, -UR4, URZ, URZ ;  /* 0x000000ff040a7290 */ /* 0x000fe4000fffe1ff */
[----:B-1----:R-:W-:Y:S02]  /*01e0*/  UIADD3 UR5, UP2, UPT, UR12, 0x20, URZ ;  /* 0x000000200c057890 */ /* 0x002fe4000ff5e0ff */
[----:B------:R-:W-:-:S02]  /*01f0*/  UIADD3.X UR8, UPT, UPT, URZ, UR11, URZ, UP1, !UPT ;  /* 0x0000000bff087290 */ /* 0x000fc40008ffe4ff */
[----:B------:R-:W-:-:S12]  /*0200*/  UIADD3.X UR6, UPT, UPT, URZ, UR13, URZ, UP2, !UPT ;  /* 0x0000000dff067290 */ /* 0x000fd800097fe4ff */
.L_x_129:
[----:B0-----:R-:W-:Y:S01]  /*0210*/  MOV R4, UR7 ;  /* 0x0000000700047c02 */ /* 0x001fe20008000f00 */
[----:B------:R-:W-:Y:S01]  /*0220*/  UIADD3 UR10, UPT, UPT, UR10, 0x8, URZ ;  /* 0x000000080a0a7890 */ /* 0x000fe2000fffe0ff */
[----:B------:R-:W-:Y:S02]  /*0230*/  MOV R5, UR8 ;  /* 0x0000000800057c02 */ /* 0x000fe40008000f00 */
[----:B------:R-:W-:Y:S01]  /*0240*/  MOV R6, UR5 ;  /* 0x0000000500067c02 */ /* 0x000fe20008000f00 */
[----:B------:R-:W-:Y:S01]  /*0250*/  UISETP.NE.AND UP1, UPT, UR10, URZ, UPT ;  /* 0x000000ff0a00728c */ /* 0x000fe2000bf25270 */
[----:B------:R-:W-:Y:S01]  /*0260*/  MOV R7, UR6 ;  /* 0x0000000600077c02 */ /* 0x000fe20008000f00 */
[----:B------:R-:W-:-:S04]  /*0270*/  IMAD.WIDE R4, R3, 0x4, R4 ;  /* 0x0000000403047825 */ /* 0x000fc800078e0204 */
[C---:B------:R-:W-:Y:S01]  /*0280*/  IMAD.WIDE R6, R3.reuse, 0x8, R6 ;  /* 0x0000000803067825 */ /* 0x040fe200078e0206 */
[----:B------:R0:W-:Y:S01]  /*0290*/  STG.E desc[UR16][R4.64+-0x10], RZ ;  /* 0xfffff0ff04007986 */ /* 0x0001e2000c101910 */
[----:B------:R-:W-:-:S03]  /*02a0*/  IADD3 R3, PT, PT, R3, 0x8, RZ ;  /* 0x0000000803037810 */ /* 0x000fc60007ffe0ff */
[----:B------:R0:W-:Y:S04]  /*02b0*/  STG.E.64 desc[UR16][R6.64+-0x20], RZ ;  /* 0xffffe0ff06007986 */ /* 0x0001e8000c101b10 */
[----:B------:R0:W-:Y:S04]  /*02c0*/  STG.E desc[UR16][R4.64+-0xc], RZ ;  /* 0xfffff4ff04007986 */ /* 0x0001e8000c101910 */
        /* <DEDUP_REMOVED lines=12> */
[----:B------:R0:W-:Y:S01]  /*0390*/  STG.E.64 desc[UR16][R6.64+0x18], RZ ;  /* 0x000018ff06007986 */ /* 0x0001e2000c101b10 */
[----:B------:R-:W-:Y:S05]  /*03a0*/  BRA.U UP1, `(.L_x_129) ;  /* 0xfffffffd01987547 */ /* 0x000fea000b83ffff */
.L_x_128:
[----:B------:R-:W-:Y:S05]  /*03b0*/  BRA.U !UP0, `(.L_x_127) ;  /* 0x0000000108a47547 */ /* 0x000fea000b800000 */
[----:B------:R-:W-:Y:S02]  /*03c0*/  UISETP.GE.U32.AND UP0, UPT, UR14, 0x4, UPT ;  /* 0x000000040e00788c */ /* 0x000fe4000bf06070 */
[----:B------:R-:W-:-:S04]  /*03d0*/  ULOP3.LUT UR6, UR9, 0x3, URZ, 0xc0, !UPT ;  /* 0x0000000309067892 */ /* 0x000fc8000f8ec0ff */
[----:B------:R-:W-:-:S03]  /*03e0*/  UISETP.NE.AND UP1, UPT, UR6, URZ, UPT ;  /* 0x000000ff0600728c */ /* 0x000fc6000bf25270 */
[----:B------:R-:W-:Y:S08]  /*03f0*/  BRA.U !UP0, `(.L_x_130) ;  /* 0x0000000108387547 */ /* 0x000ff0000b800000 */
[----:B0-----:R-:W0:Y:S01]  /*0400*/  LDC.64 R4, c[0x0][0x390] ;  /* 0x0000e400ff047b82 */ /* 0x001e220000000a00 */
[----:B------:R-:W-:Y:S01]  /*0410*/  IADD3 R3, PT, PT, R2, UR4, RZ ;  /* 0x0000000402037c10 */ /* 0x000fe2000fffe0ff */
[----:B------:R-:W-:-:S06]  /*0420*/  UIADD3 UR4, UPT, UPT, UR4, 0x4, URZ ;  /* 0x0000000404047890 */ /* 0x000fcc000fffe0ff */
[----:B------:R-:W1:Y:S01]  /*0430*/  LDC.64 R6, c[0x0][0x3a0] ;  /* 0x0000e800ff067b82 */ /* 0x000e620000000a00 */
[----:B0-----:R-:W-:-:S05]  /*0440*/  IMAD.WIDE R4, R3, 0x4, R4 ;  /* 0x0000000403047825 */ /* 0x001fca00078e0204 */
[----:B------:R2:W-:Y:S01]  /*0450*/  STG.E desc[UR16][R4.64], RZ ;  /* 0x000000ff04007986 */ /* 0x0005e2000c101910 */
[----:B-1----:R-:W-:-:S05]  /*0460*/  IMAD.WIDE R6, R3, 0x8, R6 ;  /* 0x0000000803067825 */ /* 0x002fca00078e0206 */
[----:B------:R2:W-:Y:S04]  /*0470*/  STG.E.64 desc[UR16][R6.64], RZ ;  /* 0x000000ff06007986 */ /* 0x0005e8000c101b10 */
[----:B------:R2:W-:Y:S04]  /*0480*/  STG.E desc[UR16][R4.64+0x4], RZ ;  /* 0x000004ff04007986 */ /* 0x0005e8000c101910 */
[----:B------:R2:W-:Y:S04]  /*0490*/  STG.E.64 desc[UR16][R6.64+0x8], RZ ;  /* 0x000008ff06007986 */ /* 0x0005e8000c101b10 */
[----:B------:R2:W-:Y:S04]  /*04a0*/  STG.E desc[UR16][R4.64+0x8], RZ ;  /* 0x000008ff04007986 */ /* 0x0005e8000c101910 */
[----:B------:R2:W-:Y:S04]  /*04b0*/  STG.E.64 desc[UR16][R6.64+0x10], RZ ;  /* 0x000010ff06007986 */ /* 0x0005e8000c101b10 */
[----:B------:R2:W-:Y:S04]  /*04c0*/  STG.E desc[UR16][R4.64+0xc], RZ ;  /* 0x00000cff04007986 */ /* 0x0005e8000c101910 */
[----:B------:R2:W-:Y:S02]  /*04d0*/  STG.E.64 desc[UR16][R6.64+0x18], RZ ;  /* 0x000018ff06007986 */ /* 0x0005e4000c101b10 */
.L_x_130:
[----:B------:R-:W-:Y:S05]  /*04e0*/  BRA.U !UP1, `(.L_x_127) ;  /* 0x0000000109587547 */ /* 0x000fea000b800000 */
[----:B------:R-:W-:Y:S02]  /*04f0*/  UISETP.NE.AND UP0, UPT, UR6, 0x1, UPT ;  /* 0x000000010600788c */ /* 0x000fe4000bf05270 */
[----:B------:R-:W-:-:S04]  /*0500*/  ULOP3.LUT UR5, UR9, 0x1, URZ, 0xc0, !UPT ;  /* 0x0000000109057892 */ /* 0x000fc8000f8ec0ff */
[----:B------:R-:W-:-:S03]  /*0510*/  UISETP.NE.U32.AND UP1, UPT, UR5, 0x1, UPT ;  /* 0x000000010500788c */ /* 0x000fc6000bf25070 */
[----:B------:R-:W-:Y:S08]  /*0520*/  BRA.U !UP0, `(.L_x_131) ;  /* 0x0000000108287547 */ /* 0x000ff0000b800000 */
[----:B0-2---:R-:W0:Y:S01]  /*0530*/  LDC.64 R4, c[0x0][0x390] ;  /* 0x0000e400ff047b82 */ /* 0x005e220000000a00 */
        /* <DEDUP_REMOVED lines=8> */
[----:B------:R3:W-:Y:S02]  /*05c0*/  STG.E.64 desc[UR16][R6.64+0x8], RZ ;  /* 0x000008ff06007986 */ /* 0x0007e4000c101b10 */
.L_x_131:
[----:B------:R-:W-:Y:S05]  /*05d0*/  BRA.U UP1, `(.L_x_127) ;  /* 0x00000001011c7547 */ /* 0x000fea000b800000 */
[----:B0-23--:R-:W0:Y:S01]  /*05e0*/  LDC.64 R4, c[0x0][0x390] ;  /* 0x0000e400ff047b82 */ /* 0x00de220000000a00 */
[----:B------:R-:W-:-:S07]  /*05f0*/  IADD3 R9, PT, PT, R2, UR4, RZ ;  /* 0x0000000402097c10 */ /* 0x000fce000fffe0ff */
[----:B------:R-:W1:Y:S01]  /*0600*/  LDC.64 R6, c[0x0][0x3a0] ;  /* 0x0000e800ff067b82 */ /* 0x000e620000000a00 */
[----:B0-----:R-:W-:-:S05]  /*0610*/  IMAD.WIDE R2, R9, 0x4, R4 ;  /* 0x0000000409027825 */ /* 0x001fca00078e0204 */
[----:B------:R4:W-:Y:S01]  /*0620*/  STG.E desc[UR16][R2.64], RZ ;  /* 0x000000ff02007986 */ /* 0x0009e2000c101910 */
[----:B-1----:R-:W-:-:S05]  /*0630*/  IMAD.WIDE R4, R9, 0x8, R6 ;  /* 0x0000000809047825 */ /* 0x002fca00078e0206 */
[----:B------:R4:W-:Y:S02]  /*0640*/  STG.E.64 desc[UR16][R4.64], RZ ;  /* 0x000000ff04007986 */ /* 0x0009e4000c101b10 */
.L_x_127:
[----:B0---4-:R-:W0:Y:S01]  /*0650*/  LDC.64 R2, c[0x0][0x398] ;  /* 0x0000e600ff027b82 */ /* 0x011e220000000a00 */
[C---:B------:R-:W-:Y:S02]  /*0660*/  SHF.L.U32 R9, R0.reuse, 0x1, RZ ;  /* 0x0000000100097819 */ /* 0x040fe400000006ff */
[----:B------:R-:W-:-:S05]  /*0670*/  LEA R11, R0, R0, 0x1 ;  /* 0x00000000000b7211 */ /* 0x000fca00078e08ff */
[----:B--23--:R-:W1:Y:S08]  /*0680*/  LDC.64 R4, c[0x0][0x3a8] ;  /* 0x0000ea00ff047b82 */ /* 0x00ce700000000a00 */
[----:B------:R-:W2:Y:S01]  /*0690*/  LDC.64 R6, c[0x0][0x3b0] ;  /* 0x0000ec00ff067b82 */ /* 0x000ea20000000a00 */
[----:B0-----:R-:W-:-:S05]  /*06a0*/  IMAD.WIDE R2, R9, 0x4, R2 ;  /* 0x0000000409027825 */ /* 0x001fca00078e0202 */
[----:B------:R-:W-:Y:S01]  /*06b0*/  STG.E desc[UR16][R2.64+0x4], RZ ;  /* 0x000004ff02007986 */ /* 0x000fe2000c101910 */
[----:B-1----:R-:W-:-:S03]  /*06c0*/  IMAD.WIDE R4, R9, 0x8, R4 ;  /* 0x0000000809047825 */ /* 0x002fc600078e0204 */
[----:B------:R-:W-:Y:S04]  /*06d0*/  STG.E desc[UR16][R2.64], RZ ;  /* 0x000000ff02007986 */ /* 0x000fe8000c101910 */
[----:B------:R-:W-:Y:S01]  /*06e0*/  STG.E.64 desc[UR16][R4.64+0x8], RZ ;  /* 0x000008ff04007986 */ /* 0x000fe2000c101b10 */
[----:B--2---:R-:W-:-:S03]  /*06f0*/  IMAD.WIDE R6, R11, 0x8, R6 ;  /* 0x000000080b067825 */ /* 0x004fc600078e0206 */
[----:B------:R-:W-:Y:S04]  /*0700*/  STG.E.64 desc[UR16][R4.64], RZ ;  /* 0x000000ff04007986 */ /* 0x000fe8000c101b10 */
[----:B------:R-:W-:Y:S04]  /*0710*/  STG.E.64 desc[UR16][R6.64+0x10], RZ ;  /* 0x000010ff06007986 */ /* 0x000fe8000c101b10 */
[----:B------:R-:W-:Y:S04]  /*0720*/  STG.E.64 desc[UR16][R6.64+0x8], RZ ;  /* 0x000008ff06007986 */ /* 0x000fe8000c101b10 */
[----:B------:R-:W-:Y:S01]  /*0730*/  STG.E.64 desc[UR16][R6.64], RZ ;  /* 0x000000ff06007986 */ /* 0x000fe2000c101b10 */
[----:B------:R-:W-:Y:S05]  /*0740*/  EXIT ;  /* 0x000000000000794d */ /* 0x000fea0003800000 */
.L_x_132:
        /* <DEDUP_REMOVED lines=11> */
.L_x_140:


//--------------------- .nv.shared.reserved.0     --------------------------
	.section	.nv.shared.reserved.0,"aw",@nobits
	.weak		__nv_reservedSMEM_offset_0_alias
	.size		__nv_reservedSMEM_offset_0_alias, 0, 64
	.other		__nv_reservedSMEM_offset_0_alias,@"STO_CUDA_RESERVED_SHARED STV_DEFAULT"
__nv_reservedSMEM_offset_0_alias:
	.zero		0
	.zero		64


//--------------------- .nv.constant0._Z12calculate_muPiS_S_PdS0_ii --------------------------
	.section	.nv.constant0._Z12calculate_muPiS_S_PdS0_ii,"a",@progbits
	.sectionflags	@""
	.align	4
.nv.constant0._Z12calculate_muPiS_S_PdS0_ii:
	.zero		944


//--------------------- .nv.constant0._Z14sum_by_label_2PdPiS0_S0_S0_iiii --------------------------
	.section	.nv.constant0._Z14sum_by_label_2PdPiS0_S0_S0_iiii,"a",@progbits
	.sectionflags	@""
	.align	4
.nv.constant0._Z14sum_by_label_2PdPiS0_S0_S0_iiii:
	.zero		952


//--------------------- .nv.constant0._Z14clear_fields_2PiS_S_ii --------------------------
	.section	.nv.constant0._Z14clear_fields_2PiS_S_ii,"a",@progbits
	.sectionflags	@""
	.align	4
.nv.constant0._Z14clear_fields_2PiS_S_ii:
	.zero		928


//--------------------- .nv.constant0._Z22calculate_mu_and_sigmaPiPdS_S_S0_S0_PyS0_S0_S0_S0_iii --------------------------
	.section	.nv.constant0._Z22calculate_mu_and_sigmaPiPdS_S_S0_S0_PyS0_S0_S0_S0_iii,"a",@progbits
	.sectionflags	@""
	.align	4
.nv.constant0._Z22calculate_mu_and_sigmaPiPdS_S_S0_S0_PyS0_S0_S0_S0_iii:
	.zero		996


//--------------------- .nv.constant0._Z12sum_by_labelPdPiS0_S0_S0_Pyiiii --------------------------
	.section	.nv.constant0._Z12sum_by_labelPdPiS0_S0_S0_Pyiiii,"a",@progbits
	.sectionflags	@""
	.align	4
.nv.constant0._Z12sum_by_labelPdPiS0_S0_S0_Pyiiii:
	.zero		960


//--------------------- .nv.constant0._Z12clear_fieldsPiPdS_S_S0_S0_S0_ii --------------------------
	.section	.nv.constant0._Z12clear_fieldsPiPdS_S_S0_S0_S0_ii,"a",@progbits
	.sectionflags	@""
	.align	4
.nv.constant0._Z12clear_fieldsPiPdS_S_S0_S0_S0_ii:
	.zero		960


//--------------------- SYMBOLS --------------------------

	.type		.nv.reservedSmem.offset0,@object
	.size		.nv.reservedSmem.offset0,0x4
